//
// Generated by NVIDIA NVVM Compiler
//
// Compiler Build ID: CL-36424714
// Cuda compilation tools, release 13.0, V13.0.88
// Based on NVVM 20.0.0
//

.version 9.0
.target sm_100
.address_size 64

	// .globl	_Z16assign_centroidsPfS_PiS0_S0_S_
.const .align 4 .u32 d_samples;
.const .align 4 .u32 d_K;
.const .align 4 .u32 d_lines;

.visible .entry _Z16assign_centroidsPfS_PiS0_S0_S_(
	.param .u64 .ptr .align 1 _Z16assign_centroidsPfS_PiS0_S0_S__param_0,
	.param .u64 .ptr .align 1 _Z16assign_centroidsPfS_PiS0_S0_S__param_1,
	.param .u64 .ptr .align 1 _Z16assign_centroidsPfS_PiS0_S0_S__param_2,
	.param .u64 .ptr .align 1 _Z16assign_centroidsPfS_PiS0_S0_S__param_3,
	.param .u64 .ptr .align 1 _Z16assign_centroidsPfS_PiS0_S0_S__param_4,
	.param .u64 .ptr .align 1 _Z16assign_centroidsPfS_PiS0_S0_S__param_5
)
{
	.reg .pred 	%p<29>;
	.reg .b32 	%r<122>;
	.reg .b32 	%f<155>;
	.reg .b64 	%rd<74>;

	ld.param.u64 	%rd17, [_Z16assign_centroidsPfS_PiS0_S0_S__param_0];
	ld.param.u64 	%rd18, [_Z16assign_centroidsPfS_PiS0_S0_S__param_1];
	ld.param.u64 	%rd14, [_Z16assign_centroidsPfS_PiS0_S0_S__param_2];
	ld.param.u64 	%rd15, [_Z16assign_centroidsPfS_PiS0_S0_S__param_3];
	ld.param.u64 	%rd16, [_Z16assign_centroidsPfS_PiS0_S0_S__param_4];
	ld.param.u64 	%rd19, [_Z16assign_centroidsPfS_PiS0_S0_S__param_5];
	cvta.to.global.u64 	%rd1, %rd18;
	cvta.to.global.u64 	%rd2, %rd19;
	cvta.to.global.u64 	%rd3, %rd17;
	mov.u32 	%r69, %ctaid.x;
	mov.u32 	%r70, %ntid.x;
	mov.u32 	%r71, %tid.x;
	mad.lo.s32 	%r1, %r69, %r70, %r71;
	ld.const.u32 	%r72, [d_lines];
	setp.ge.s32 	%p1, %r1, %r72;
	@%p1 bra 	$L__BB0_37;
	ld.const.u32 	%r2, [d_K];
	setp.lt.s32 	%p2, %r2, 1;
	mov.b32 	%r112, 1;
	@%p2 bra 	$L__BB0_22;
	ld.const.u32 	%r3, [d_samples];
	mul.lo.s32 	%r74, %r3, %r1;
	cvt.s64.s32 	%rd4, %r74;
	setp.lt.s32 	%p3, %r3, 1;
	@%p3 bra 	$L__BB0_16;
	and.b32  	%r4, %r3, 7;
	add.s32 	%r5, %r4, -1;
	and.b32  	%r6, %r3, 3;
	and.b32  	%r7, %r3, 2147483640;
	and.b32  	%r8, %r3, 1;
	neg.s32 	%r9, %r7;
	shl.b64 	%rd20, %rd4, 2;
	add.s64 	%rd21, %rd20, %rd3;
	add.s64 	%rd5, %rd21, 16;
	mov.b32 	%r112, 1;
	mov.f32 	%f143, 0f7F7FFFFF;
	mov.b32 	%r97, 0;
$L__BB0_4:
	setp.lt.u32 	%p10, %r3, 8;
	mul.lo.s32 	%r12, %r3, %r97;
	mov.f32 	%f151, 0f00000000;
	mov.b32 	%r101, 0;
	@%p10 bra 	$L__BB0_7;
	mul.wide.u32 	%rd22, %r12, 4;
	add.s64 	%rd23, %rd1, %rd22;
	add.s64 	%rd72, %rd23, 16;
	mov.f32 	%f151, 0f00000000;
	mov.u64 	%rd73, %rd5;
	mov.u32 	%r99, %r9;
$L__BB0_6:
	.pragma "nounroll";
	ld.global.f32 	%f26, [%rd73+-16];
	ld.global.f32 	%f27, [%rd72+-16];
	sub.f32 	%f28, %f26, %f27;
	fma.rn.f32 	%f29, %f28, %f28, %f151;
	ld.global.f32 	%f30, [%rd73+-12];
	ld.global.f32 	%f31, [%rd72+-12];
	sub.f32 	%f32, %f30, %f31;
	fma.rn.f32 	%f33, %f32, %f32, %f29;
	ld.global.f32 	%f34, [%rd73+-8];
	ld.global.f32 	%f35, [%rd72+-8];
	sub.f32 	%f36, %f34, %f35;
	fma.rn.f32 	%f37, %f36, %f36, %f33;
	ld.global.f32 	%f38, [%rd73+-4];
	ld.global.f32 	%f39, [%rd72+-4];
	sub.f32 	%f40, %f38, %f39;
	fma.rn.f32 	%f41, %f40, %f40, %f37;
	ld.global.f32 	%f42, [%rd73];
	ld.global.f32 	%f43, [%rd72];
	sub.f32 	%f44, %f42, %f43;
	fma.rn.f32 	%f45, %f44, %f44, %f41;
	ld.global.f32 	%f46, [%rd73+4];
	ld.global.f32 	%f47, [%rd72+4];
	sub.f32 	%f48, %f46, %f47;
	fma.rn.f32 	%f49, %f48, %f48, %f45;
	ld.global.f32 	%f50, [%rd73+8];
	ld.global.f32 	%f51, [%rd72+8];
	sub.f32 	%f52, %f50, %f51;
	fma.rn.f32 	%f53, %f52, %f52, %f49;
	ld.global.f32 	%f54, [%rd73+12];
	ld.global.f32 	%f55, [%rd72+12];
	sub.f32 	%f56, %f54, %f55;
	fma.rn.f32 	%f151, %f56, %f56, %f53;
	add.s32 	%r99, %r99, 8;
	add.s64 	%rd73, %rd73, 32;
	add.s64 	%rd72, %rd72, 32;
	setp.ne.s32 	%p11, %r99, 0;
	mov.u32 	%r101, %r7;
	@%p11 bra 	$L__BB0_6;
$L__BB0_7:
	setp.eq.s32 	%p12, %r4, 0;
	@%p12 bra 	$L__BB0_15;
	setp.lt.u32 	%p13, %r5, 3;
	@%p13 bra 	$L__BB0_10;
	cvt.u64.u32 	%rd24, %r101;
	add.s64 	%rd25, %rd24, %rd4;
	shl.b64 	%rd26, %rd25, 2;
	add.s64 	%rd27, %rd3, %rd26;
	ld.global.f32 	%f58, [%rd27];
	add.s32 	%r85, %r101, %r12;
	mul.wide.u32 	%rd28, %r85, 4;
	add.s64 	%rd29, %rd1, %rd28;
	ld.global.f32 	%f59, [%rd29];
	sub.f32 	%f60, %f58, %f59;
	fma.rn.f32 	%f61, %f60, %f60, %f151;
	ld.global.f32 	%f62, [%rd27+4];
	cvt.u64.u32 	%rd30, %r12;
	add.s64 	%rd31, %rd24, %rd30;
	shl.b64 	%rd32, %rd31, 2;
	add.s64 	%rd33, %rd1, %rd32;
	ld.global.f32 	%f63, [%rd33+4];
	sub.f32 	%f64, %f62, %f63;
	fma.rn.f32 	%f65, %f64, %f64, %f61;
	ld.global.f32 	%f66, [%rd27+8];
	ld.global.f32 	%f67, [%rd33+8];
	sub.f32 	%f68, %f66, %f67;
	fma.rn.f32 	%f69, %f68, %f68, %f65;
	ld.global.f32 	%f70, [%rd27+12];
	ld.global.f32 	%f71, [%rd33+12];
	sub.f32 	%f72, %f70, %f71;
	fma.rn.f32 	%f151, %f72, %f72, %f69;
	add.s32 	%r101, %r101, 4;
$L__BB0_10:
	setp.eq.s32 	%p14, %r6, 0;
	@%p14 bra 	$L__BB0_15;
	setp.eq.s32 	%p15, %r6, 1;
	@%p15 bra 	$L__BB0_13;
	cvt.u64.u32 	%rd34, %r101;
	add.s64 	%rd35, %rd34, %rd4;
	shl.b64 	%rd36, %rd35, 2;
	add.s64 	%rd37, %rd3, %rd36;
	ld.global.f32 	%f74, [%rd37];
	add.s32 	%r86, %r101, %r12;
	mul.wide.u32 	%rd38, %r86, 4;
	add.s64 	%rd39, %rd1, %rd38;
	ld.global.f32 	%f75, [%rd39];
	sub.f32 	%f76, %f74, %f75;
	fma.rn.f32 	%f77, %f76, %f76, %f151;
	ld.global.f32 	%f78, [%rd37+4];
	cvt.u64.u32 	%rd40, %r12;
	add.s64 	%rd41, %rd34, %rd40;
	shl.b64 	%rd42, %rd41, 2;
	add.s64 	%rd43, %rd1, %rd42;
	ld.global.f32 	%f79, [%rd43+4];
	sub.f32 	%f80, %f78, %f79;
	fma.rn.f32 	%f151, %f80, %f80, %f77;
	add.s32 	%r101, %r101, 2;
$L__BB0_13:
	setp.eq.s32 	%p16, %r8, 0;
	@%p16 bra 	$L__BB0_15;
	cvt.u64.u32 	%rd44, %r101;
	add.s64 	%rd45, %rd44, %rd4;
	shl.b64 	%rd46, %rd45, 2;
	add.s64 	%rd47, %rd3, %rd46;
	ld.global.f32 	%f81, [%rd47];
	add.s32 	%r87, %r101, %r12;
	mul.wide.u32 	%rd48, %r87, 4;
	add.s64 	%rd49, %rd1, %rd48;
	ld.global.f32 	%f82, [%rd49];
	sub.f32 	%f83, %f81, %f82;
	fma.rn.f32 	%f151, %f83, %f83, %f151;
$L__BB0_15:
	sqrt.rn.f32 	%f84, %f151;
	setp.lt.f32 	%p17, %f84, %f143;
	add.s32 	%r97, %r97, 1;
	selp.b32 	%r112, %r97, %r112, %p17;
	selp.f32 	%f143, %f84, %f143, %p17;
	setp.eq.s32 	%p18, %r97, %r2;
	@%p18 bra 	$L__BB0_22;
	bra.uni 	$L__BB0_4;
$L__BB0_16:
	and.b32  	%r22, %r2, 3;
	setp.lt.u32 	%p4, %r2, 4;
	mov.b32 	%r112, 1;
	mov.f32 	%f153, 0f7F7FFFFF;
	mov.b32 	%r109, 0;
	@%p4 bra 	$L__BB0_19;
	and.b32  	%r109, %r2, 2147483644;
	neg.s32 	%r103, %r109;
	mov.b32 	%r112, 1;
	mov.f32 	%f153, 0f7F7FFFFF;
	mov.b32 	%r104, 0;
$L__BB0_18:
	setp.gt.f32 	%p5, %f153, 0f00000000;
	add.s32 	%r80, %r104, 1;
	selp.b32 	%r112, %r80, %r112, %p5;
	selp.f32 	%f153, 0f00000000, %f153, %p5;
	add.s32 	%r104, %r104, 4;
	add.s32 	%r103, %r103, 4;
	setp.ne.s32 	%p6, %r103, 0;
	@%p6 bra 	$L__BB0_18;
$L__BB0_19:
	setp.eq.s32 	%p7, %r22, 0;
	@%p7 bra 	$L__BB0_22;
	mov.b32 	%r111, 0;
$L__BB0_21:
	.pragma "nounroll";
	setp.gt.f32 	%p8, %f153, 0f00000000;
	add.s32 	%r109, %r109, 1;
	selp.b32 	%r112, %r109, %r112, %p8;
	selp.f32 	%f153, 0f00000000, %f153, %p8;
	add.s32 	%r111, %r111, 1;
	setp.ne.s32 	%p9, %r111, %r22;
	@%p9 bra 	$L__BB0_21;
$L__BB0_22:
	cvta.to.global.u64 	%rd50, %rd14;
	mul.wide.s32 	%rd51, %r1, 4;
	add.s64 	%rd11, %rd50, %rd51;
	ld.global.u32 	%r88, [%rd11];
	setp.eq.s32 	%p19, %r88, %r112;
	@%p19 bra 	$L__BB0_24;
	cvta.to.global.u64 	%rd52, %rd15;
	atom.global.add.u32 	%r89, [%rd52], 1;
$L__BB0_24:
	st.global.u32 	[%rd11], %r112;
	cvta.to.global.u64 	%rd53, %rd16;
	mul.wide.s32 	%rd54, %r112, 4;
	add.s64 	%rd55, %rd53, %rd54;
	atom.global.add.u32 	%r90, [%rd55+-4], 1;
	ld.const.u32 	%r41, [d_samples];
	setp.lt.s32 	%p20, %r41, 1;
	@%p20 bra 	$L__BB0_37;
	add.s32 	%r92, %r112, -1;
	mul.lo.s32 	%r42, %r41, %r92;
	mul.lo.s32 	%r43, %r41, %r1;
	and.b32  	%r44, %r41, 15;
	setp.lt.u32 	%p21, %r41, 16;
	mov.b32 	%r117, 0;
	@%p21 bra 	$L__BB0_28;
	and.b32  	%r117, %r41, 2147483632;
	neg.s32 	%r115, %r117;
	add.s64 	%rd12, %rd2, 32;
	add.s64 	%rd13, %rd3, 32;
	mov.u32 	%r113, %r43;
	mov.u32 	%r114, %r42;
$L__BB0_27:
	.pragma "nounroll";
	mul.wide.s32 	%rd56, %r114, 4;
	add.s64 	%rd57, %rd12, %rd56;
	mul.wide.s32 	%rd58, %r113, 4;
	add.s64 	%rd59, %rd13, %rd58;
	ld.global.f32 	%f85, [%rd59+-32];
	atom.global.add.f32 	%f86, [%rd57+-32], %f85;
	ld.global.f32 	%f87, [%rd59+-28];
	atom.global.add.f32 	%f88, [%rd57+-28], %f87;
	ld.global.f32 	%f89, [%rd59+-24];
	atom.global.add.f32 	%f90, [%rd57+-24], %f89;
	ld.global.f32 	%f91, [%rd59+-20];
	atom.global.add.f32 	%f92, [%rd57+-20], %f91;
	ld.global.f32 	%f93, [%rd59+-16];
	atom.global.add.f32 	%f94, [%rd57+-16], %f93;
	ld.global.f32 	%f95, [%rd59+-12];
	atom.global.add.f32 	%f96, [%rd57+-12], %f95;
	ld.global.f32 	%f97, [%rd59+-8];
	atom.global.add.f32 	%f98, [%rd57+-8], %f97;
	ld.global.f32 	%f99, [%rd59+-4];
	atom.global.add.f32 	%f100, [%rd57+-4], %f99;
	ld.global.f32 	%f101, [%rd59];
	atom.global.add.f32 	%f102, [%rd57], %f101;
	ld.global.f32 	%f103, [%rd59+4];
	atom.global.add.f32 	%f104, [%rd57+4], %f103;
	ld.global.f32 	%f105, [%rd59+8];
	atom.global.add.f32 	%f106, [%rd57+8], %f105;
	ld.global.f32 	%f107, [%rd59+12];
	atom.global.add.f32 	%f108, [%rd57+12], %f107;
	ld.global.f32 	%f109, [%rd59+16];
	atom.global.add.f32 	%f110, [%rd57+16], %f109;
	ld.global.f32 	%f111, [%rd59+20];
	atom.global.add.f32 	%f112, [%rd57+20], %f111;
	ld.global.f32 	%f113, [%rd59+24];
	atom.global.add.f32 	%f114, [%rd57+24], %f113;
	ld.global.f32 	%f115, [%rd59+28];
	atom.global.add.f32 	%f116, [%rd57+28], %f115;
	add.s32 	%r115, %r115, 16;
	add.s32 	%r114, %r114, 16;
	add.s32 	%r113, %r113, 16;
	setp.ne.s32 	%p22, %r115, 0;
	@%p22 bra 	$L__BB0_27;
$L__BB0_28:
	setp.eq.s32 	%p23, %r44, 0;
	@%p23 bra 	$L__BB0_37;
	and.b32  	%r54, %r41, 7;
	setp.lt.u32 	%p24, %r44, 8;
	@%p24 bra 	$L__BB0_31;
	add.s32 	%r93, %r42, %r117;
	mul.wide.s32 	%rd60, %r93, 4;
	add.s64 	%rd61, %rd2, %rd60;
	add.s32 	%r94, %r43, %r117;
	mul.wide.s32 	%rd62, %r94, 4;
	add.s64 	%rd63, %rd3, %rd62;
	ld.global.f32 	%f117, [%rd63];
	atom.global.add.f32 	%f118, [%rd61], %f117;
	ld.global.f32 	%f119, [%rd63+4];
	atom.global.add.f32 	%f120, [%rd61+4], %f119;
	ld.global.f32 	%f121, [%rd63+8];
	atom.global.add.f32 	%f122, [%rd61+8], %f121;
	ld.global.f32 	%f123, [%rd63+12];
	atom.global.add.f32 	%f124, [%rd61+12], %f123;
	ld.global.f32 	%f125, [%rd63+16];
	atom.global.add.f32 	%f126, [%rd61+16], %f125;
	ld.global.f32 	%f127, [%rd63+20];
	atom.global.add.f32 	%f128, [%rd61+20], %f127;
	ld.global.f32 	%f129, [%rd63+24];
	atom.global.add.f32 	%f130, [%rd61+24], %f129;
	ld.global.f32 	%f131, [%rd63+28];
	atom.global.add.f32 	%f132, [%rd61+28], %f131;
	add.s32 	%r117, %r117, 8;
$L__BB0_31:
	setp.eq.s32 	%p25, %r54, 0;
	@%p25 bra 	$L__BB0_37;
	and.b32  	%r57, %r41, 3;
	setp.lt.u32 	%p26, %r54, 4;
	@%p26 bra 	$L__BB0_34;
	add.s32 	%r95, %r42, %r117;
	mul.wide.s32 	%rd64, %r95, 4;
	add.s64 	%rd65, %rd2, %rd64;
	add.s32 	%r96, %r43, %r117;
	mul.wide.s32 	%rd66, %r96, 4;
	add.s64 	%rd67, %rd3, %rd66;
	ld.global.f32 	%f133, [%rd67];
	atom.global.add.f32 	%f134, [%rd65], %f133;
	ld.global.f32 	%f135, [%rd67+4];
	atom.global.add.f32 	%f136, [%rd65+4], %f135;
	ld.global.f32 	%f137, [%rd67+8];
	atom.global.add.f32 	%f138, [%rd65+8], %f137;
	ld.global.f32 	%f139, [%rd67+12];
	atom.global.add.f32 	%f140, [%rd65+12], %f139;
	add.s32 	%r117, %r117, 4;
$L__BB0_34:
	setp.eq.s32 	%p27, %r57, 0;
	@%p27 bra 	$L__BB0_37;
	add.s32 	%r121, %r117, %r43;
	add.s32 	%r120, %r117, %r42;
	neg.s32 	%r119, %r57;
$L__BB0_36:
	.pragma "nounroll";
	mul.wide.s32 	%rd68, %r121, 4;
	add.s64 	%rd69, %rd3, %rd68;
	mul.wide.s32 	%rd70, %r120, 4;
	add.s64 	%rd71, %rd2, %rd70;
	ld.global.f32 	%f141, [%rd69];
	atom.global.add.f32 	%f142, [%rd71], %f141;
	add.s32 	%r121, %r121, 1;
	add.s32 	%r120, %r120, 1;
	add.s32 	%r119, %r119, 1;
	setp.ne.s32 	%p28, %r119, 0;
	@%p28 bra 	$L__BB0_36;
$L__BB0_37:
	ret;

}
	// .globl	_Z8max_stepPfPiS_S_S_
.visible .entry _Z8max_stepPfPiS_S_S_(
	.param .u64 .ptr .align 1 _Z8max_stepPfPiS_S_S__param_0,
	.param .u64 .ptr .align 1 _Z8max_stepPfPiS_S_S__param_1,
	.param .u64 .ptr .align 1 _Z8max_stepPfPiS_S_S__param_2,
	.param .u64 .ptr .align 1 _Z8max_stepPfPiS_S_S__param_3,
	.param .u64 .ptr .align 1 _Z8max_stepPfPiS_S_S__param_4
)
{
	.reg .pred 	%p<17>;
	.reg .b32 	%r<51>;
	.reg .b32 	%f<100>;
	.reg .b64 	%rd<46>;

	ld.param.u64 	%rd15, [_Z8max_stepPfPiS_S_S__param_0];
	ld.param.u64 	%rd13, [_Z8max_stepPfPiS_S_S__param_1];
	ld.param.u64 	%rd16, [_Z8max_stepPfPiS_S_S__param_2];
	ld.param.u64 	%rd17, [_Z8max_stepPfPiS_S_S__param_3];
	ld.param.u64 	%rd14, [_Z8max_stepPfPiS_S_S__param_4];
	cvta.to.global.u64 	%rd1, %rd15;
	cvta.to.global.u64 	%rd2, %rd16;
	cvta.to.global.u64 	%rd3, %rd17;
	mov.u32 	%r29, %ctaid.x;
	mov.u32 	%r30, %ntid.x;
	mov.u32 	%r31, %tid.x;
	mad.lo.s32 	%r1, %r29, %r30, %r31;
	ld.const.u32 	%r32, [d_K];
	setp.ge.s32 	%p1, %r1, %r32;
	@%p1 bra 	$L__BB1_22;
	ld.const.u32 	%r2, [d_samples];
	setp.lt.s32 	%p2, %r2, 1;
	@%p2 bra 	$L__BB1_8;
	mul.lo.s32 	%r3, %r2, %r1;
	cvta.to.global.u64 	%rd18, %rd13;
	mul.wide.s32 	%rd19, %r1, 4;
	add.s64 	%rd4, %rd18, %rd19;
	and.b32  	%r4, %r2, 3;
	setp.lt.u32 	%p3, %r2, 4;
	mov.b32 	%r44, 0;
	@%p3 bra 	$L__BB1_5;
	and.b32  	%r44, %r2, 2147483644;
	neg.s32 	%r43, %r44;
	add.s64 	%rd5, %rd1, 8;
	mov.u32 	%r42, %r3;
$L__BB1_4:
	mul.wide.s32 	%rd20, %r42, 4;
	add.s64 	%rd21, %rd5, %rd20;
	ld.global.f32 	%f14, [%rd21+-8];
	ld.global.u32 	%r34, [%rd4];
	cvt.rn.f32.s32 	%f15, %r34;
	div.rn.f32 	%f16, %f14, %f15;
	st.global.f32 	[%rd21+-8], %f16;
	ld.global.f32 	%f17, [%rd21+-4];
	ld.global.u32 	%r35, [%rd4];
	cvt.rn.f32.s32 	%f18, %r35;
	div.rn.f32 	%f19, %f17, %f18;
	st.global.f32 	[%rd21+-4], %f19;
	ld.global.f32 	%f20, [%rd21];
	ld.global.u32 	%r36, [%rd4];
	cvt.rn.f32.s32 	%f21, %r36;
	div.rn.f32 	%f22, %f20, %f21;
	st.global.f32 	[%rd21], %f22;
	ld.global.f32 	%f23, [%rd21+4];
	ld.global.u32 	%r37, [%rd4];
	cvt.rn.f32.s32 	%f24, %r37;
	div.rn.f32 	%f25, %f23, %f24;
	st.global.f32 	[%rd21+4], %f25;
	add.s32 	%r43, %r43, 4;
	add.s32 	%r42, %r42, 4;
	setp.ne.s32 	%p4, %r43, 0;
	@%p4 bra 	$L__BB1_4;
$L__BB1_5:
	setp.eq.s32 	%p5, %r4, 0;
	@%p5 bra 	$L__BB1_8;
	add.s32 	%r46, %r44, %r3;
	neg.s32 	%r45, %r4;
$L__BB1_7:
	.pragma "nounroll";
	mul.wide.s32 	%rd22, %r46, 4;
	add.s64 	%rd23, %rd1, %rd22;
	ld.global.f32 	%f26, [%rd23];
	ld.global.u32 	%r38, [%rd4];
	cvt.rn.f32.s32 	%f27, %r38;
	div.rn.f32 	%f28, %f26, %f27;
	st.global.f32 	[%rd23], %f28;
	add.s32 	%r46, %r46, 1;
	add.s32 	%r45, %r45, 1;
	setp.ne.s32 	%p6, %r45, 0;
	@%p6 bra 	$L__BB1_7;
$L__BB1_8:
	setp.lt.s32 	%p7, %r2, 1;
	mul.lo.s32 	%r39, %r2, %r1;
	cvt.s64.s32 	%rd6, %r39;
	mov.f32 	%f99, 0f00000000;
	@%p7 bra 	$L__BB1_20;
	and.b32  	%r18, %r2, 7;
	setp.lt.u32 	%p8, %r2, 8;
	mov.f32 	%f99, 0f00000000;
	mov.b32 	%r49, 0;
	@%p8 bra 	$L__BB1_12;
	and.b32  	%r49, %r2, 2147483640;
	neg.s32 	%r47, %r49;
	shl.b64 	%rd24, %rd6, 2;
	add.s64 	%rd25, %rd24, 16;
	add.s64 	%rd45, %rd2, %rd25;
	add.s64 	%rd44, %rd1, %rd25;
	mov.f32 	%f99, 0f00000000;
$L__BB1_11:
	.pragma "nounroll";
	ld.global.f32 	%f33, [%rd45+-16];
	ld.global.f32 	%f34, [%rd44+-16];
	sub.f32 	%f35, %f33, %f34;
	fma.rn.f32 	%f36, %f35, %f35, %f99;
	ld.global.f32 	%f37, [%rd45+-12];
	ld.global.f32 	%f38, [%rd44+-12];
	sub.f32 	%f39, %f37, %f38;
	fma.rn.f32 	%f40, %f39, %f39, %f36;
	ld.global.f32 	%f41, [%rd45+-8];
	ld.global.f32 	%f42, [%rd44+-8];
	sub.f32 	%f43, %f41, %f42;
	fma.rn.f32 	%f44, %f43, %f43, %f40;
	ld.global.f32 	%f45, [%rd45+-4];
	ld.global.f32 	%f46, [%rd44+-4];
	sub.f32 	%f47, %f45, %f46;
	fma.rn.f32 	%f48, %f47, %f47, %f44;
	ld.global.f32 	%f49, [%rd45];
	ld.global.f32 	%f50, [%rd44];
	sub.f32 	%f51, %f49, %f50;
	fma.rn.f32 	%f52, %f51, %f51, %f48;
	ld.global.f32 	%f53, [%rd45+4];
	ld.global.f32 	%f54, [%rd44+4];
	sub.f32 	%f55, %f53, %f54;
	fma.rn.f32 	%f56, %f55, %f55, %f52;
	ld.global.f32 	%f57, [%rd45+8];
	ld.global.f32 	%f58, [%rd44+8];
	sub.f32 	%f59, %f57, %f58;
	fma.rn.f32 	%f60, %f59, %f59, %f56;
	ld.global.f32 	%f61, [%rd45+12];
	ld.global.f32 	%f62, [%rd44+12];
	sub.f32 	%f63, %f61, %f62;
	fma.rn.f32 	%f99, %f63, %f63, %f60;
	add.s32 	%r47, %r47, 8;
	add.s64 	%rd45, %rd45, 32;
	add.s64 	%rd44, %rd44, 32;
	setp.ne.s32 	%p9, %r47, 0;
	@%p9 bra 	$L__BB1_11;
$L__BB1_12:
	setp.eq.s32 	%p10, %r18, 0;
	@%p10 bra 	$L__BB1_20;
	and.b32  	%r24, %r2, 3;
	setp.lt.u32 	%p11, %r18, 4;
	@%p11 bra 	$L__BB1_15;
	cvt.u64.u32 	%rd26, %r49;
	add.s64 	%rd27, %rd26, %rd6;
	shl.b64 	%rd28, %rd27, 2;
	add.s64 	%rd29, %rd2, %rd28;
	ld.global.f32 	%f65, [%rd29];
	add.s64 	%rd30, %rd1, %rd28;
	ld.global.f32 	%f66, [%rd30];
	sub.f32 	%f67, %f65, %f66;
	fma.rn.f32 	%f68, %f67, %f67, %f99;
	ld.global.f32 	%f69, [%rd29+4];
	ld.global.f32 	%f70, [%rd30+4];
	sub.f32 	%f71, %f69, %f70;
	fma.rn.f32 	%f72, %f71, %f71, %f68;
	ld.global.f32 	%f73, [%rd29+8];
	ld.global.f32 	%f74, [%rd30+8];
	sub.f32 	%f75, %f73, %f74;
	fma.rn.f32 	%f76, %f75, %f75, %f72;
	ld.global.f32 	%f77, [%rd29+12];
	ld.global.f32 	%f78, [%rd30+12];
	sub.f32 	%f79, %f77, %f78;
	fma.rn.f32 	%f99, %f79, %f79, %f76;
	add.s32 	%r49, %r49, 4;
$L__BB1_15:
	setp.eq.s32 	%p12, %r24, 0;
	@%p12 bra 	$L__BB1_20;
	setp.eq.s32 	%p13, %r24, 1;
	@%p13 bra 	$L__BB1_18;
	cvt.u64.u32 	%rd31, %r49;
	add.s64 	%rd32, %rd31, %rd6;
	shl.b64 	%rd33, %rd32, 2;
	add.s64 	%rd34, %rd2, %rd33;
	ld.global.f32 	%f81, [%rd34];
	add.s64 	%rd35, %rd1, %rd33;
	ld.global.f32 	%f82, [%rd35];
	sub.f32 	%f83, %f81, %f82;
	fma.rn.f32 	%f84, %f83, %f83, %f99;
	ld.global.f32 	%f85, [%rd34+4];
	ld.global.f32 	%f86, [%rd35+4];
	sub.f32 	%f87, %f85, %f86;
	fma.rn.f32 	%f99, %f87, %f87, %f84;
	add.s32 	%r49, %r49, 2;
$L__BB1_18:
	and.b32  	%r41, %r2, 1;
	setp.eq.b32 	%p14, %r41, 1;
	not.pred 	%p15, %p14;
	@%p15 bra 	$L__BB1_20;
	cvt.u64.u32 	%rd36, %r49;
	add.s64 	%rd37, %rd36, %rd6;
	shl.b64 	%rd38, %rd37, 2;
	add.s64 	%rd39, %rd2, %rd38;
	ld.global.f32 	%f88, [%rd39];
	add.s64 	%rd40, %rd1, %rd38;
	ld.global.f32 	%f89, [%rd40];
	sub.f32 	%f90, %f88, %f89;
	fma.rn.f32 	%f99, %f90, %f90, %f99;
$L__BB1_20:
	sqrt.rn.f32 	%f13, %f99;
	cvta.to.global.u64 	%rd41, %rd14;
	mul.wide.s32 	%rd42, %r1, 4;
	add.s64 	%rd43, %rd41, %rd42;
	st.global.f32 	[%rd43], %f13;
	ld.global.f32 	%f91, [%rd3];
	setp.leu.f32 	%p16, %f13, %f91;
	@%p16 bra 	$L__BB1_22;
	st.global.f32 	[%rd3], %f13;
$L__BB1_22:
	ret;

}


// ===== COMPILED SASS (sm_100) =====

	.target	sm_100

	.elftype	@"ET_EXEC"


//--------------------- .note.nv.tkinfo           --------------------------
	.section	.note.nv.tkinfo,"",@"SHT_NOTE"
	.sectionflags	@"SHF_NOTE_NV_TKINFO"
	.tkinfo
        /*0018*/ 	.word	0x00000002
        /*0030*/ 	.string	""
        /*0030*/ 	.string	"ptxas"
        /*0030*/ 	.string	"Cuda compilation tools, release 13.0, V13.0.88"
        /*0030*/ 	.string	"Build cuda_13.0.r13.0/compiler.36424714_0"
        /*0030*/ 	.string	"-arch sm_100 -m 64 "



//--------------------- .note.nv.cuinfo           --------------------------
	.section	.note.nv.cuinfo,"",@"SHT_NOTE"
	.sectionflags	@"SHF_NOTE_NV_CUINFO"
        /*0018*/ 	.short	0x0002
        /*001a*/ 	.short	0x0064
        /*001c*/ 	.short	0x0082
	.zero		2


//--------------------- .nv.info                  --------------------------
	.section	.nv.info,"",@"SHT_CUDA_INFO"
	.align	4


	//----- nvinfo : EIATTR_REGCOUNT
	.align		4
        /*0000*/ 	.byte	0x04, 0x2f
        /*0002*/ 	.short	(.L_4 - .L_3)
	.align		4
.L_3:
        /*0004*/ 	.word	index@(_Z16assign_centroidsPfS_PiS0_S0_S_)
        /*0008*/ 	.word	0x0000001d


	//----- nvinfo : EIATTR_FRAME_SIZE
	.align		4
.L_4:
        /*000c*/ 	.byte	0x04, 0x11
        /*000e*/ 	.short	(.L_6 - .L_5)
	.align		4
.L_5:
        /*0010*/ 	.word	index@($__internal_2_$__cuda_sm20_sqrt_rn_f32_slowpath)
        /*0014*/ 	.word	0x00000000


	//----- nvinfo : EIATTR_FRAME_SIZE
	.align		4
.L_6:
        /*0018*/ 	.byte	0x04, 0x11
        /*001a*/ 	.short	(.L_8 - .L_7)
	.align		4
.L_7:
        /*001c*/ 	.word	index@(_Z16assign_centroidsPfS_PiS0_S0_S_)
        /*0020*/ 	.word	0x00000000


	//----- nvinfo : EIATTR_REGCOUNT
	.align		4
.L_8:
        /*0024*/ 	.byte	0x04, 0x2f
        /*0026*/ 	.short	(.L_10 - .L_9)
	.align		4
.L_9:
        /*0028*/ 	.word	index@(_Z8max_stepPfPiS_S_S_)
        /*002c*/ 	.word	0x0000001b


	//----- nvinfo : EIATTR_FRAME_SIZE
	.align		4
.L_10:
        /*0030*/ 	.byte	0x04, 0x11
        /*0032*/ 	.short	(.L_12 - .L_11)
	.align		4
.L_11:
        /*0034*/ 	.word	index@($__internal_1_$__cuda_sm3x_div_rn_noftz_f32_slowpath)
        /*0038*/ 	.word	0x00000000


	//----- nvinfo : EIATTR_FRAME_SIZE
	.align		4
.L_12:
        /*003c*/ 	.byte	0x04, 0x11
        /*003e*/ 	.short	(.L_14 - .L_13)
	.align		4
.L_13:
        /*0040*/ 	.word	index@($__internal_0_$__cuda_sm20_sqrt_rn_f32_slowpath)
        /*0044*/ 	.word	0x00000000


	//----- nvinfo : EIATTR_FRAME_SIZE
	.align		4
.L_14:
        /*0048*/ 	.byte	0x04, 0x11
        /*004a*/ 	.short	(.L_16 - .L_15)
	.align		4
.L_15:
        /*004c*/ 	.word	index@(_Z8max_stepPfPiS_S_S_)
        /*0050*/ 	.word	0x00000000


	//----- nvinfo : EIATTR_MIN_STACK_SIZE
	.align		4
.L_16:
        /*0054*/ 	.byte	0x04, 0x12
        /*0056*/ 	.short	(.L_18 - .L_17)
	.align		4
.L_17:
        /*0058*/ 	.word	index@(_Z8max_stepPfPiS_S_S_)
        /*005c*/ 	.word	0x00000000


	//----- nvinfo : EIATTR_MIN_STACK_SIZE
	.align		4
.L_18:
        /*0060*/ 	.byte	0x04, 0x12
        /*0062*/ 	.short	(.L_20 - .L_19)
	.align		4
.L_19:
        /*0064*/ 	.word	index@(_Z16assign_centroidsPfS_PiS0_S0_S_)
        /*0068*/ 	.word	0x00000000
.L_20:


//--------------------- .nv.compat                --------------------------
	.section	.nv.compat,"",@"SHT_CUDA_COMPAT_INFO"
	.align	4
        /*0000*/ 	.byte	0x02, 0x09, 0x00, 0x00, 0x02, 0x02, 0x01, 0x00, 0x02, 0x05, 0x05, 0x00, 0x03, 0x07, 0x01, 0x01
        /*0010*/ 	.byte	0x02, 0x03, 0x00, 0x00, 0x02, 0x06, 0x01, 0x00, 0x04, 0x0b, 0x08, 0x00, 0x01, 0x00, 0x00, 0x00
        /*0020*/ 	.byte	0x00, 0x00, 0x00, 0x00


//--------------------- .nv.info._Z8max_stepPfPiS_S_S_ --------------------------
	.section	.nv.info._Z8max_stepPfPiS_S_S_,"",@"SHT_CUDA_INFO"
	.sectionflags	@""
	.align	4


	//----- nvinfo : EIATTR_CUDA_API_VERSION
	.align		4
        /*0000*/ 	.byte	0x04, 0x37
        /*0002*/ 	.short	(.L_22 - .L_21)
.L_21:
        /*0004*/ 	.word	0x00000082


	//----- nvinfo : EIATTR_KPARAM_INFO
	.align		4
.L_22:
        /*0008*/ 	.byte	0x04, 0x17
        /*000a*/ 	.short	(.L_24 - .L_23)
.L_23:
        /*000c*/ 	.word	0x00000000
        /*0010*/ 	.short	0x0004
        /*0012*/ 	.short	0x0020
        /*0014*/ 	.byte	0x00, 0xf5, 0x21, 0x00


	//----- nvinfo : EIATTR_KPARAM_INFO
	.align		4
.L_24:
        /*0018*/ 	.byte	0x04, 0x17
        /*001a*/ 	.short	(.L_26 - .L_25)
.L_25:
        /*001c*/ 	.word	0x00000000
        /*0020*/ 	.short	0x0003
        /*0022*/ 	.short	0x0018
        /*0024*/ 	.byte	0x00, 0xf5, 0x21, 0x00


	//----- nvinfo : EIATTR_KPARAM_INFO
	.align		4
.L_26:
        /*0028*/ 	.byte	0x04, 0x17
        /*002a*/ 	.short	(.L_28 - .L_27)
.L_27:
        /*002c*/ 	.word	0x00000000
        /*0030*/ 	.short	0x0002
        /*0032*/ 	.short	0x0010
        /*0034*/ 	.byte	0x00, 0xf5, 0x21, 0x00


	//----- nvinfo : EIATTR_KPARAM_INFO
	.align		4
.L_28:
        /*0038*/ 	.byte	0x04, 0x17
        /*003a*/ 	.short	(.L_30 - .L_29)
.L_29:
        /*003c*/ 	.word	0x00000000
        /*0040*/ 	.short	0x0001
        /*0042*/ 	.short	0x0008
        /*0044*/ 	.byte	0x00, 0xf5, 0x21, 0x00


	//----- nvinfo : EIATTR_KPARAM_INFO
	.align		4
.L_30:
        /*0048*/ 	.byte	0x04, 0x17
        /*004a*/ 	.short	(.L_32 - .L_31)
.L_31:
        /*004c*/ 	.word	0x00000000
        /*0050*/ 	.short	0x0000
        /*0052*/ 	.short	0x0000
        /*0054*/ 	.byte	0x00, 0xf5, 0x21, 0x00


	//----- nvinfo : EIATTR_SPARSE_MMA_MASK
	.align		4
.L_32:
        /*0058*/ 	.byte	0x03, 0x50
        /*005a*/ 	.short	0x0000


	//----- nvinfo : EIATTR_MAXREG_COUNT
	.align		4
        /*005c*/ 	.byte	0x03, 0x1b
        /*005e*/ 	.short	0x00ff


	//----- nvinfo : EIATTR_MERCURY_ISA_VERSION
	.align		4
        /*0060*/ 	.byte	0x03, 0x5f
        /*0062*/ 	.short	0x0101


	//----- nvinfo : EIATTR_VRC_CTA_INIT_COUNT
	.align		4
        /*0064*/ 	.byte	0x02, 0x4a
	.zero		1
	.zero		1


	//----- nvinfo : EIATTR_EXIT_INSTR_OFFSETS
	.align		4
        /*0068*/ 	.byte	0x04, 0x1c
        /*006a*/ 	.short	(.L_34 - .L_33)


	//   ....[0]....
.L_33:
        /*006c*/ 	.word	0x00000070


	//   ....[1]....
        /*0070*/ 	.word	0x00001180


	//   ....[2]....
        /*0074*/ 	.word	0x000011a0


	//----- nvinfo : EIATTR_CRS_STACK_SIZE
	.align		4
.L_34:
        /*0078*/ 	.byte	0x04, 0x1e
        /*007a*/ 	.short	(.L_36 - .L_35)
.L_35:
        /*007c*/ 	.word	0x00000000


	//----- nvinfo : EIATTR_CBANK_PARAM_SIZE
	.align		4
.L_36:
        /*0080*/ 	.byte	0x03, 0x19
        /*0082*/ 	.short	0x0028


	//----- nvinfo : EIATTR_PARAM_CBANK
	.align		4
        /*0084*/ 	.byte	0x04, 0x0a
        /*0086*/ 	.short	(.L_38 - .L_37)
	.align		4
.L_37:
        /*0088*/ 	.word	index@(.nv.constant0._Z8max_stepPfPiS_S_S_)
        /*008c*/ 	.short	0x0380
        /*008e*/ 	.short	0x0028


	//----- nvinfo : EIATTR_SW_WAR
	.align		4
.L_38:
        /*0090*/ 	.byte	0x04, 0x36
        /*0092*/ 	.short	(.L_40 - .L_39)
.L_39:
        /*0094*/ 	.word	0x00000008
.L_40:


//--------------------- .nv.info._Z16assign_centroidsPfS_PiS0_S0_S_ --------------------------
	.section	.nv.info._Z16assign_centroidsPfS_PiS0_S0_S_,"",@"SHT_CUDA_INFO"
	.sectionflags	@""
	.align	4


	//----- nvinfo : EIATTR_CUDA_API_VERSION
	.align		4
        /*0000*/ 	.byte	0x04, 0x37
        /*0002*/ 	.short	(.L_42 - .L_41)
.L_41:
        /*0004*/ 	.word	0x00000082


	//----- nvinfo : EIATTR_KPARAM_INFO
	.align		4
.L_42:
        /*0008*/ 	.byte	0x04, 0x17
        /*000a*/ 	.short	(.L_44 - .L_43)
.L_43:
        /*000c*/ 	.word	0x00000000
        /*0010*/ 	.short	0x0005
        /*0012*/ 	.short	0x0028
        /*0014*/ 	.byte	0x00, 0xf5, 0x21, 0x00


	//----- nvinfo : EIATTR_KPARAM_INFO
	.align		4
.L_44:
        /*0018*/ 	.byte	0x04, 0x17
        /*001a*/ 	.short	(.L_46 - .L_45)
.L_45:
        /*001c*/ 	.word	0x00000000
        /*0020*/ 	.short	0x0004
        /*0022*/ 	.short	0x0020
        /*0024*/ 	.byte	0x00, 0xf5, 0x21, 0x00


	//----- nvinfo : EIATTR_KPARAM_INFO
	.align		4
.L_46:
        /*0028*/ 	.byte	0x04, 0x17
        /*002a*/ 	.short	(.L_48 - .L_47)
.L_47:
        /*002c*/ 	.word	0x00000000
        /*0030*/ 	.short	0x0003
        /*0032*/ 	.short	0x0018
        /*0034*/ 	.byte	0x00, 0xf5, 0x21, 0x00


	//----- nvinfo : EIATTR_KPARAM_INFO
	.align		4
.L_48:
        /*0038*/ 	.byte	0x04, 0x17
        /*003a*/ 	.short	(.L_50 - .L_49)
.L_49:
        /*003c*/ 	.word	0x00000000
        /*0040*/ 	.short	0x0002
        /*0042*/ 	.short	0x0010
        /*0044*/ 	.byte	0x00, 0xf5, 0x21, 0x00


	//----- nvinfo : EIATTR_KPARAM_INFO
	.align		4
.L_50:
        /*0048*/ 	.byte	0x04, 0x17
        /*004a*/ 	.short	(.L_52 - .L_51)
.L_51:
        /*004c*/ 	.word	0x00000000
        /*0050*/ 	.short	0x0001
        /*0052*/ 	.short	0x0008
        /*0054*/ 	.byte	0x00, 0xf5, 0x21, 0x00


	//----- nvinfo : EIATTR_KPARAM_INFO
	.align		4
.L_52:
        /*0058*/ 	.byte	0x04, 0x17
        /*005a*/ 	.short	(.L_54 - .L_53)
.L_53:
        /*005c*/ 	.word	0x00000000
        /*0060*/ 	.short	0x0000
        /*0062*/ 	.short	0x0000
        /*0064*/ 	.byte	0x00, 0xf5, 0x21, 0x00


	//----- nvinfo : EIATTR_SPARSE_MMA_MASK
	.align		4
.L_54:
        /*0068*/ 	.byte	0x03, 0x50
        /*006a*/ 	.short	0x0000


	//----- nvinfo : EIATTR_MAXREG_COUNT
	.align		4
        /*006c*/ 	.byte	0x03, 0x1b
        /*006e*/ 	.short	0x00ff


	//----- nvinfo : EIATTR_MERCURY_ISA_VERSION
	.align		4
        /*0070*/ 	.byte	0x03, 0x5f
        /*0072*/ 	.short	0x0101


	//----- nvinfo : EIATTR_INT_WARP_WIDE_INSTR_OFFSETS
	.align		4
        /*0074*/ 	.byte	0x04, 0x31
        /*0076*/ 	.short	(.L_56 - .L_55)


	//   ....[0]....
.L_55:
        /*0078*/ 	.word	0x00001000


	//----- nvinfo : EIATTR_VRC_CTA_INIT_COUNT
	.align		4
.L_56:
        /*007c*/ 	.byte	0x02, 0x4a
	.zero		1
	.zero		1


	//----- nvinfo : EIATTR_EXIT_INSTR_OFFSETS
	.align		4
        /*0080*/ 	.byte	0x04, 0x1c
        /*0082*/ 	.short	(.L_58 - .L_57)


	//   ....[0]....
.L_57:
        /*0084*/ 	.word	0x00000070


	//   ....[1]....
        /*0088*/ 	.word	0x000010a0


	//   ....[2]....
        /*008c*/ 	.word	0x00001480


	//   ....[3]....
        /*0090*/ 	.word	0x00001640


	//   ....[4]....
        /*0094*/ 	.word	0x00001780


	//   ....[5]....
        /*0098*/ 	.word	0x00001870


	//----- nvinfo : EIATTR_CRS_STACK_SIZE
	.align		4
.L_58:
        /*009c*/ 	.byte	0x04, 0x1e
        /*009e*/ 	.short	(.L_60 - .L_59)
.L_59:
        /*00a0*/ 	.word	0x00000000


	//----- nvinfo : EIATTR_CBANK_PARAM_SIZE
	.align		4
.L_60:
        /*00a4*/ 	.byte	0x03, 0x19
        /*00a6*/ 	.short	0x0030


	//----- nvinfo : EIATTR_PARAM_CBANK
	.align		4
        /*00a8*/ 	.byte	0x04, 0x0a
        /*00aa*/ 	.short	(.L_62 - .L_61)
	.align		4
.L_61:
        /*00ac*/ 	.word	index@(.nv.constant0._Z16assign_centroidsPfS_PiS0_S0_S_)
        /*00b0*/ 	.short	0x0380
        /*00b2*/ 	.short	0x0030


	//----- nvinfo : EIATTR_SW_WAR
	.align		4
.L_62:
        /*00b4*/ 	.byte	0x04, 0x36
        /*00b6*/ 	.short	(.L_64 - .L_63)
.L_63:
        /*00b8*/ 	.word	0x00000008
.L_64:


//--------------------- .nv.callgraph             --------------------------
	.section	.nv.callgraph,"",@"SHT_CUDA_CALLGRAPH"
	.align	4
	.sectionentsize	8
	.align		4
        /*0000*/ 	.word	0x00000000
	.align		4
        /*0004*/ 	.word	0xffffffff
	.align		4
        /*0008*/ 	.word	0x00000000
	.align		4
        /*000c*/ 	.word	0xfffffffe
	.align		4
        /*0010*/ 	.word	0x00000000
	.align		4
        /*0014*/ 	.word	0xfffffffd
	.align		4
        /*0018*/ 	.word	0x00000000
	.align		4
        /*001c*/ 	.word	0xfffffffc


//--------------------- .nv.constant3             --------------------------
	.section	.nv.constant3,"a",@progbits
	.align	4
.nv.constant3:
	.type		d_samples,@object
	.size		d_samples,(d_K - d_samples)
d_samples:
	.zero		4
	.type		d_K,@object
	.size		d_K,(d_lines - d_K)
d_K:
	.zero		4
	.type		d_lines,@object
	.size		d_lines,(.L_2 - d_lines)
d_lines:
	.zero		4
.L_2:


//--------------------- .text._Z8max_stepPfPiS_S_S_ --------------------------
	.section	.text._Z8max_stepPfPiS_S_S_,"ax",@progbits
	.align	128
        .global         _Z8max_stepPfPiS_S_S_
        .type           _Z8max_stepPfPiS_S_S_,@function
        .size           _Z8max_stepPfPiS_S_S_,(.L_x_62 - _Z8max_stepPfPiS_S_S_)
        .other          _Z8max_stepPfPiS_S_S_,@"STO_CUDA_ENTRY STV_DEFAULT"
_Z8max_stepPfPiS_S_S_:
.text._Z8max_stepPfPiS_S_S_:
[----:B------:R-:W-:Y:S01]  /*0000*/  LDC R1, c[0x0][0x37c] ;  /* 0x0000df00ff017b82 */ /* 0x000fe20000000800 */
[----:B------:R-:W0:Y:S07]  /*0010*/  S2R R3, SR_TID.X ;  /* 0x0000000000037919 */ /* 0x000e2e0000002100 */
[----:B------:R-:W0:Y:S01]  /*0020*/  S2UR UR4, SR_CTAID.X ;  /* 0x00000000000479c3 */ /* 0x000e220000002500 */
[----:B------:R-:W1:Y:S07]  /*0030*/  LDCU UR5, c[0x3][0x4] ;  /* 0x00c00080ff0577ac */ /* 0x000e6e0008000800 */
[----:B------:R-:W0:Y:S02]  /*0040*/  LDC R2, c[0x0][0x360] ;  /* 0x0000d800ff027b82 */ /* 0x000e240000000800 */
[----:B0-----:R-:W-:-:S05]  /*0050*/  IMAD R2, R2, UR4, R3 ;  /* 0x0000000402027c24 */ /* 0x001fca000f8e0203 */
[----:B-1----:R-:W-:-:S13]  /*0060*/  ISETP.GE.AND P0, PT, R2, UR5, PT ;  /* 0x0000000502007c0c */ /* 0x002fda000bf06270 */
[----:B------:R-:W-:Y:S05]  /*0070*/  @P0 EXIT ;  /* 0x000000000000094d */ /* 0x000fea0003800000 */
[----:B------:R-:W0:Y:S01]  /*0080*/  LDCU UR6, c[0x3][URZ] ;  /* 0x00c00000ff0677ac */ /* 0x000e220008000800 */
[----:B------:R-:W1:Y:S01]  /*0090*/  LDCU.64 UR10, c[0x0][0x358] ;  /* 0x00006b00ff0a77ac */ /* 0x000e620008000a00 */
[----:B0-----:R-:W-:-:S09]  /*00a0*/  UISETP.GE.AND UP0, UPT, UR6, 0x1, UPT ;  /* 0x000000010600788c */ /* 0x001fd2000bf06270 */
[----:B-1----:R-:W-:Y:S05]  /*00b0*/  BRA.U !UP0, `(.L_x_0) ;  /* 0x0000000508cc7547 */ /* 0x002fea000b800000 */
[----:B------:R-:W0:Y:S01]  /*00c0*/  LDC.64 R4, c[0x0][0x388] ;  /* 0x0000e200ff047b82 */ /* 0x000e220000000a00 */
[----:B------:R-:W-:Y:S02]  /*00d0*/  UISETP.GE.U32.AND UP0, UPT, UR6, 0x4, UPT ;  /* 0x000000040600788c */ /* 0x000fe4000bf06070 */
[C---:B------:R-:W-:Y:S01]  /*00e0*/  IMAD R8, R2.reuse, UR6, RZ ;  /* 0x0000000602087c24 */ /* 0x040fe2000f8e02ff */
[----:B------:R-:W-:Y:S01]  /*00f0*/  ULOP3.LUT UR5, UR6, 0x3, URZ, 0xc0, !UPT ;  /* 0x0000000306057892 */ /* 0x000fe2000f8ec0ff */
[----:B------:R-:W-:Y:S01]  /*0100*/  UMOV UR4, URZ ;  /* 0x000000ff00047c82 */ /* 0x000fe20008000000 */
[----:B0-----:R-:W-:-:S04]  /*0110*/  IMAD.WIDE R4, R2, 0x4, R4 ;  /* 0x0000000402047825 */ /* 0x001fc800078e0204 */
[----:B------:R-:W-:Y:S06]  /*0120*/  BRA.U !UP0, `(.L_x_1) ;  /* 0x0000000508447547 */ /* 0x000fec000b800000 */
[----:B------:R-:W0:Y:S01]  /*0130*/  LDCU.64 UR8, c[0x0][0x380] ;  /* 0x00007000ff0877ac */ /* 0x000e220008000a00 */
[----:B------:R-:W-:Y:S01]  /*0140*/  IMAD.MOV.U32 R9, RZ, RZ, R8 ;  /* 0x000000ffff097224 */ /* 0x000fe200078e0008 */
[----:B------:R-:W-:Y:S02]  /*0150*/  ULOP3.LUT UR4, UR6, 0x7ffffffc, URZ, 0xc0, !UPT ;  /* 0x7ffffffc06047892 */ /* 0x000fe4000f8ec0ff */
[----:B0-----:R-:W-:Y:S02]  /*0160*/  UIADD3 UR6, UP0, UPT, UR8, 0x8, URZ ;  /* 0x0000000808067890 */ /* 0x001fe4000ff1e0ff */
[----:B------:R-:W-:Y:S02]  /*0170*/  UIADD3 UR8, UPT, UPT, -UR4, URZ, URZ ;  /* 0x000000ff04087290 */ /* 0x000fe4000fffe1ff */
[----:B------:R-:W-:-:S12]  /*0180*/  UIADD3.X UR7, UPT, UPT, URZ, UR9, URZ, UP0, !UPT ;  /* 0x00000009ff077290 */ /* 0x000fd800087fe4ff */
.L_x_10:
[----:B------:R-:W2:Y:S01]  /*0190*/  LDG.E R3, desc[UR10][R4.64] ;  /* 0x0000000a04037981 */ /* 0x000ea2000c1e1900 */
[----:B0-----:R-:W-:Y:S01]  /*01a0*/  MOV R7, UR7 ;  /* 0x0000000700077c02 */ /* 0x001fe20008000f00 */
[----:B------:R-:W-:-:S04]  /*01b0*/  IMAD.U32 R6, RZ, RZ, UR6 ;  /* 0x00000006ff067e24 */ /* 0x000fc8000f8e00ff */
[----:B------:R-:W-:-:S05]  /*01c0*/  IMAD.WIDE R6, R9, 0x4, R6 ;  /* 0x0000000409067825 */ /* 0x000fca00078e0206 */
[----:B------:R-:W3:Y:S01]  /*01d0*/  LDG.E R0, desc[UR10][R6.64+-0x8] ;  /* 0xfffff80a06007981 */ /* 0x000ee2000c1e1900 */
[----:B------:R-:W-:Y:S01]  /*01e0*/  UIADD3 UR8, UPT, UPT, UR8, 0x4, URZ ;  /* 0x0000000408087890 */ /* 0x000fe2000fffe0ff */
[----:B------:R-:W-:Y:S03]  /*01f0*/  BSSY.RECONVERGENT B0, `(.L_x_2) ;  /* 0x000000e000007945 */ /* 0x000fe60003800200 */
[----:B------:R-:W-:Y:S01]  /*0200*/  UISETP.NE.AND UP0, UPT, UR8, URZ, UPT ;  /* 0x000000ff0800728c */ /* 0x000fe2000bf05270 */
[----:B--2---:R-:W-:-:S04]  /*0210*/  I2FP.F32.S32 R3, R3 ;  /* 0x0000000300037245 */ /* 0x004fc80000201400 */
[----:B------:R-:W0:Y:S08]  /*0220*/  MUFU.RCP R10, R3 ;  /* 0x00000003000a7308 */ /* 0x000e300000001000 */
[----:B---3--:R-:W1:Y:S01]  /*0230*/  FCHK P0, R0, R3 ;  /* 0x0000000300007302 */ /* 0x008e620000000000 */
[----:B0-----:R-:W-:-:S04]  /*0240*/  FFMA R11, -R3, R10, 1 ;  /* 0x3f800000030b7423 */ /* 0x001fc8000000010a */
[----:B------:R-:W-:-:S04]  /*0250*/  FFMA R11, R10, R11, R10 ;  /* 0x0000000b0a0b7223 */ /* 0x000fc8000000000a */
[----:B------:R-:W-:-:S04]  /*0260*/  FFMA R10, R0, R11, RZ ;  /* 0x0000000b000a7223 */ /* 0x000fc800000000ff */
[----:B------:R-:W-:-:S04]  /*0270*/  FFMA R12, -R3, R10, R0 ;  /* 0x0000000a030c7223 */ /* 0x000fc80000000100 */
[----:B------:R-:W-:Y:S01]  /*0280*/  FFMA R11, R11, R12, R10 ;  /* 0x0000000c0b0b7223 */ /* 0x000fe2000000000a */
[----:B-1----:R-:W-:Y:S06]  /*0290*/  @!P0 BRA `(.L_x_3) ;  /* 0x00000000000c8947 */ /* 0x002fec0003800000 */
[----:B------:R-:W-:-:S07]  /*02a0*/  MOV R10, 0x2c0 ;  /* 0x000002c0000a7802 */ /* 0x000fce0000000f00 */
[----:B------:R-:W-:Y:S05]  /*02b0*/  CALL.REL.NOINC `($__internal_1_$__cuda_sm3x_div_rn_noftz_f32_slowpath) ;  /* 0x0000001000147944 */ /* 0x000fea0003c00000 */
[----:B------:R-:W-:-:S07]  /*02c0*/  IMAD.MOV.U32 R11, RZ, RZ, R0 ;  /* 0x000000ffff0b7224 */ /* 0x000fce00078e0000 */
.L_x_3:
[----:B------:R-:W-:Y:S05]  /*02d0*/  BSYNC.RECONVERGENT B0 ;  /* 0x0000000000007941 */ /* 0x000fea0003800200 */
.L_x_2:
[----:B------:R0:W-:Y:S04]  /*02e0*/  STG.E desc[UR10][R6.64+-0x8], R11 ;  /* 0xfffff80b06007986 */ /* 0x0001e8000c10190a */
[----:B------:R-:W2:Y:S04]  /*02f0*/  LDG.E R3, desc[UR10][R4.64] ;  /* 0x0000000a04037981 */ /* 0x000ea8000c1e1900 */
[----:B------:R-:W3:Y:S01]  /*0300*/  LDG.E R0, desc[UR10][R6.64+-0x4] ;  /* 0xfffffc0a06007981 */ /* 0x000ee2000c1e1900 */
[----:B------:R-:W-:Y:S01]  /*0310*/  BSSY.RECONVERGENT B0, `(.L_x_4) ;  /* 0x000000d000007945 */ /* 0x000fe20003800200 */
[----:B--2---:R-:W-:-:S04]  /*0320*/  I2FP.F32.S32 R3, R3 ;  /* 0x0000000300037245 */ /* 0x004fc80000201400 */
[----:B------:R-:W1:Y:S08]  /*0330*/  MUFU.RCP R10, R3 ;  /* 0x00000003000a7308 */ /* 0x000e700000001000 */
[----:B---3--:R-:W2:Y:S01]  /*0340*/  FCHK P0, R0, R3 ;  /* 0x0000000300007302 */ /* 0x008ea20000000000 */
[----:B-1----:R-:W-:-:S04]  /*0350*/  FFMA R13, -R3, R10, 1 ;  /* 0x3f800000030d7423 */ /* 0x002fc8000000010a */
[----:B------:R-:W-:-:S04]  /*0360*/  FFMA R13, R10, R13, R10 ;  /* 0x0000000d0a0d7223 */ /* 0x000fc8000000000a */
[----:B------:R-:W-:-:S04]  /*0370*/  FFMA R10, R0, R13, RZ ;  /* 0x0000000d000a7223 */ /* 0x000fc800000000ff */
[----:B------:R-:W-:-:S04]  /*0380*/  FFMA R12, -R3, R10, R0 ;  /* 0x0000000a030c7223 */ /* 0x000fc80000000100 */
[----:B------:R-:W-:Y:S01]  /*0390*/  FFMA R13, R13, R12, R10 ;  /* 0x0000000c0d0d7223 */ /* 0x000fe2000000000a */
[----:B0-2---:R-:W-:Y:S06]  /*03a0*/  @!P0 BRA `(.L_x_5) ;  /* 0x00000000000c8947 */ /* 0x005fec0003800000 */
[----:B------:R-:W-:-:S07]  /*03b0*/  MOV R10, 0x3d0 ;  /* 0x000003d0000a7802 */ /* 0x000fce0000000f00 */
[----:B------:R-:W-:Y:S05]  /*03c0*/  CALL.REL.NOINC `($__internal_1_$__cuda_sm3x_div_rn_noftz_f32_slowpath) ;  /* 0x0000000c00d07944 */ /* 0x000fea0003c00000 */
[----:B------:R-:W-:-:S07]  /*03d0*/  IMAD.MOV.U32 R13, RZ, RZ, R0 ;  /* 0x000000ffff0d7224 */ /* 0x000fce00078e0000 */
.L_x_5:
[----:B------:R-:W-:Y:S05]  /*03e0*/  BSYNC.RECONVERGENT B0 ;  /* 0x0000000000007941 */ /* 0x000fea0003800200 */
.L_x_4:
        /* <DEDUP_REMOVED lines=15> */
[----:B------:R-:W-:-:S07]  /*04e0*/  MOV R11, R0 ;  /* 0x00000000000b7202 */ /* 0x000fce0000000f00 */
.L_x_7:
[----:B------:R-:W-:Y:S05]  /*04f0*/  BSYNC.RECONVERGENT B0 ;  /* 0x0000000000007941 */ /* 0x000fea0003800200 */
.L_x_6:
        /* <DEDUP_REMOVED lines=16> */
.L_x_9:
[----:B------:R-:W-:Y:S05]  /*0600*/  BSYNC.RECONVERGENT B0 ;  /* 0x0000000000007941 */ /* 0x000fea0003800200 */
.L_x_8:
[----:B------:R0:W-:Y:S01]  /*0610*/  STG.E desc[UR10][R6.64+0x4], R13 ;  /* 0x0000040d06007986 */ /* 0x0001e2000c10190a */
[----:B------:R-:W-:Y:S01]  /*0620*/  IADD3 R9, PT, PT, R9, 0x4, RZ ;  /* 0x0000000409097810 */ /* 0x000fe20007ffe0ff */
[----:B------:R-:W-:Y:S06]  /*0630*/  BRA.U UP0, `(.L_x_10) ;  /* 0xfffffff900d47547 */ /* 0x000fec000b83ffff */
.L_x_1:
[----:B------:R-:W-:-:S09]  /*0640*/  UISETP.NE.AND UP0, UPT, UR5, URZ, UPT ;  /* 0x000000ff0500728c */ /* 0x000fd2000bf05270 */
[----:B------:R-:W-:Y:S05]  /*0650*/  BRA.U !UP0, `(.L_x_0) ;  /* 0x0000000108647547 */ /* 0x000fea000b800000 */
[----:B0-----:R-:W0:Y:S01]  /*0660*/  LDC.64 R6, c[0x0][0x380] ;  /* 0x0000e000ff067b82 */ /* 0x001e220000000a00 */
[----:B------:R-:W-:Y:S01]  /*0670*/  VIADD R11, R8, UR4 ;  /* 0x00000004080b7c36 */ /* 0x000fe20008000000 */
[----:B------:R-:W-:-:S12]  /*0680*/  UIADD3 UR5, UPT, UPT, -UR5, URZ, URZ ;  /* 0x000000ff05057290 */ /* 0x000fd8000fffe1ff */
.L_x_13:
[----:B------:R-:W2:Y:S01]  /*0690*/  LDG.E R3, desc[UR10][R4.64] ;  /* 0x0000000a04037981 */ /* 0x000ea2000c1e1900 */
[----:B01----:R-:W-:-:S05]  /*06a0*/  IMAD.WIDE R8, R11, 0x4, R6 ;  /* 0x000000040b087825 */ /* 0x003fca00078e0206 */
        /* <DEDUP_REMOVED lines=15> */
[----:B------:R-:W-:-:S07]  /*07a0*/  MOV R13, R0 ;  /* 0x00000000000d7202 */ /* 0x000fce0000000f00 */
.L_x_12:
[----:B------:R-:W-:Y:S05]  /*07b0*/  BSYNC.RECONVERGENT B0 ;  /* 0x0000000000007941 */ /* 0x000fea0003800200 */
.L_x_11:
[----:B------:R1:W-:Y:S01]  /*07c0*/  STG.E desc[UR10][R8.64], R13 ;  /* 0x0000000d08007986 */ /* 0x0003e2000c10190a */
[----:B------:R-:W-:Y:S01]  /*07d0*/  VIADD R11, R11, 0x1 ;  /* 0x000000010b0b7836 */ /* 0x000fe20000000000 */
[----:B------:R-:W-:Y:S06]  /*07e0*/  BRA.U UP0, `(.L_x_13) ;  /* 0xfffffffd00a87547 */ /* 0x000fec000b83ffff */
.L_x_0:
[----:B------:R-:W2:Y:S01]  /*07f0*/  LDCU UR5, c[0x3][URZ] ;  /* 0x00c00000ff0577ac */ /* 0x000ea20008000800 */
[----:B------:R-:W-:Y:S01]  /*0800*/  HFMA2 R0, -RZ, RZ, 0, 0 ;  /* 0x00000000ff007431 */ /* 0x000fe200000001ff */
[----:B--2---:R-:W-:-:S09]  /*0810*/  UISETP.GE.AND UP0, UPT, UR5, 0x1, UPT ;  /* 0x000000010500788c */ /* 0x004fd2000bf06270 */
[----:B------:R-:W-:Y:S05]  /*0820*/  BRA.U !UP0, `(.L_x_14) ;  /* 0x0000000908047547 */ /* 0x000fea000b800000 */
[----:B------:R-:W-:Y:S02]  /*0830*/  UISETP.GE.U32.AND UP1, UPT, UR5, 0x8, UPT ;  /* 0x000000080500788c */ /* 0x000fe4000bf26070 */
[----:B------:R-:W-:Y:S01]  /*0840*/  IMAD R3, R2, UR5, RZ ;  /* 0x0000000502037c24 */ /* 0x000fe2000f8e02ff */
[----:B------:R-:W-:Y:S01]  /*0850*/  ULOP3.LUT UR6, UR5, 0x7, URZ, 0xc0, !UPT ;  /* 0x0000000705067892 */ /* 0x000fe2000f8ec0ff */
[----:B------:R-:W-:Y:S01]  /*0860*/  IMAD.MOV.U32 R0, RZ, RZ, RZ ;  /* 0x000000ffff007224 */ /* 0x000fe200078e00ff */
[----:B------:R-:W-:Y:S02]  /*0870*/  UMOV UR4, URZ ;  /* 0x000000ff00047c82 */ /* 0x000fe40008000000 */
[----:B-1----:R-:W-:Y:S01]  /*0880*/  SHF.R.S32.HI R8, RZ, 0x1f, R3 ;  /* 0x0000001fff087819 */ /* 0x002fe20000011403 */
[----:B------:R-:W-:Y:S01]  /*0890*/  UISETP.NE.AND UP0, UPT, UR6, URZ, UPT ;  /* 0x000000ff0600728c */ /* 0x000fe2000bf05270 */
[----:B------:R-:W-:Y:S10]  /*08a0*/  BRA.U !UP1, `(.L_x_15) ;  /* 0x0000000109c87547 */ /* 0x000ff4000b800000 */
[----:B------:R-:W1:Y:S01]  /*08b0*/  LDCU.64 UR8, c[0x0][0x390] ;  /* 0x00007200ff0877ac */ /* 0x000e620008000a00 */
[C---:B0-----:R-:W-:Y:S02]  /*08c0*/  LEA R6, P0, R3.reuse, 0x10, 0x2 ;  /* 0x0000001003067811 */ /* 0x041fe400078010ff */
[----:B------:R-:W-:Y:S01]  /*08d0*/  MOV R0, RZ ;  /* 0x000000ff00007202 */ /* 0x000fe20000000f00 */
[----:B------:R-:W0:Y:S01]  /*08e0*/  LDCU.64 UR12, c[0x0][0x380] ;  /* 0x00007000ff0c77ac */ /* 0x000e220008000a00 */
[----:B------:R-:W-:Y:S01]  /*08f0*/  LEA.HI.X R7, R3, RZ, R8, 0x2, P0 ;  /* 0x000000ff03077211 */ /* 0x000fe200000f1408 */
[----:B------:R-:W-:-:S04]  /*0900*/  ULOP3.LUT UR4, UR5, 0x7ffffff8, URZ, 0xc0, !UPT ;  /* 0x7ffffff805047892 */ /* 0x000fc8000f8ec0ff */
[----:B------:R-:W-:Y:S01]  /*0910*/  UIADD3 UR7, UPT, UPT, -UR4, URZ, URZ ;  /* 0x000000ff04077290 */ /* 0x000fe2000fffe1ff */
[C---:B-1----:R-:W-:Y:S02]  /*0920*/  IADD3 R4, P1, PT, R6.reuse, UR8, RZ ;  /* 0x0000000806047c10 */ /* 0x042fe4000ff3e0ff */
[----:B0-----:R-:W-:Y:S02]  /*0930*/  IADD3 R6, P2, PT, R6, UR12, RZ ;  /* 0x0000000c06067c10 */ /* 0x001fe4000ff5e0ff */
[C---:B------:R-:W-:Y:S02]  /*0940*/  IADD3.X R5, PT, PT, R7.reuse, UR9, RZ, P1, !PT ;  /* 0x0000000907057c10 */ /* 0x040fe40008ffe4ff */
[----:B------:R-:W-:-:S09]  /*0950*/  IADD3.X R7, PT, PT, R7, UR13, RZ, P2, !PT ;  /* 0x0000000d07077c10 */ /* 0x000fd200097fe4ff */
.L_x_16:
[----:B------:R-:W2:Y:S04]  /*0960*/  LDG.E R19, desc[UR10][R4.64+-0x10] ;  /* 0xfffff00a04137981 */ /* 0x000ea8000c1e1900 */
[----:B------:R-:W2:Y:S04]  /*0970*/  LDG.E R20, desc[UR10][R6.64+-0x10] ;  /* 0xfffff00a06147981 */ /* 0x000ea8000c1e1900 */
[----:B------:R-:W3:Y:S04]  /*0980*/  LDG.E R21, desc[UR10][R4.64+-0xc] ;  /* 0xfffff40a04157981 */ /* 0x000ee8000c1e1900 */
[----:B------:R-:W3:Y:S04]  /*0990*/  LDG.E R22, desc[UR10][R6.64+-0xc] ;  /* 0xfffff40a06167981 */ /* 0x000ee8000c1e1900 */
[----:B------:R-:W4:Y:S04]  /*09a0*/  LDG.E R23, desc[UR10][R4.64+-0x8] ;  /* 0xfffff80a04177981 */ /* 0x000f28000c1e1900 */
[----:B------:R-:W4:Y:S04]  /*09b0*/  LDG.E R24, desc[UR10][R6.64+-0x8] ;  /* 0xfffff80a06187981 */ /* 0x000f28000c1e1900 */
[----:B------:R-:W5:Y:S04]  /*09c0*/  LDG.E R17, desc[UR10][R4.64+-0x4] ;  /* 0xfffffc0a04117981 */ /* 0x000f68000c1e1900 */
[----:B------:R-:W5:Y:S04]  /*09d0*/  LDG.E R18, desc[UR10][R6.64+-0x4] ;  /* 0xfffffc0a06127981 */ /* 0x000f68000c1e1900 */
[----:B------:R-:W5:Y:S04]  /*09e0*/  LDG.E R16, desc[UR10][R4.64] ;  /* 0x0000000a04107981 */ /* 0x000f68000c1e1900 */
[----:B------:R-:W5:Y:S04]  /*09f0*/  LDG.E R15, desc[UR10][R6.64] ;  /* 0x0000000a060f7981 */ /* 0x000f68000c1e1900 */
[----:B------:R-:W5:Y:S04]  /*0a00*/  LDG.E R14, desc[UR10][R4.64+0x4] ;  /* 0x0000040a040e7981 */ /* 0x000f68000c1e1900 */
[----:B------:R-:W5:Y:S04]  /*0a10*/  LDG.E R13, desc[UR10][R6.64+0x4] ;  /* 0x0000040a060d7981 */ /* 0x000f68000c1e1900 */
[----:B------:R-:W5:Y:S04]  /*0a20*/  LDG.E R12, desc[UR10][R4.64+0x8] ;  /* 0x0000080a040c7981 */ /* 0x000f68000c1e1900 */
[----:B------:R-:W5:Y:S04]  /*0a30*/  LDG.E R11, desc[UR10][R6.64+0x8] ;  /* 0x0000080a060b7981 */ /* 0x000f68000c1e1900 */
[----:B------:R0:W5:Y:S04]  /*0a40*/  LDG.E R9, desc[UR10][R4.64+0xc] ;  /* 0x00000c0a04097981 */ /* 0x000168000c1e1900 */
[----:B------:R1:W5:Y:S01]  /*0a50*/  LDG.E R10, desc[UR10][R6.64+0xc] ;  /* 0x00000c0a060a7981 */ /* 0x000362000c1e1900 */
[----:B------:R-:W-:-:S04]  /*0a60*/  UIADD3 UR7, UPT, UPT, UR7, 0x8, URZ ;  /* 0x0000000807077890 */ /* 0x000fc8000fffe0ff */
[----:B------:R-:W-:Y:S01]  /*0a70*/  UISETP.NE.AND UP1, UPT, UR7, URZ, UPT ;  /* 0x000000ff0700728c */ /* 0x000fe2000bf25270 */
[----:B0-----:R-:W-:Y:S02]  /*0a80*/  IADD3 R4, P0, PT, R4, 0x20, RZ ;  /* 0x0000002004047810 */ /* 0x001fe40007f1e0ff */
[----:B-1----:R-:W-:-:S03]  /*0a90*/  IADD3 R6, P1, PT, R6, 0x20, RZ ;  /* 0x0000002006067810 */ /* 0x002fc60007f3e0ff */
[----:B------:R-:W-:Y:S01]  /*0aa0*/  IMAD.X R5, RZ, RZ, R5, P0 ;  /* 0x000000ffff057224 */ /* 0x000fe200000e0605 */
[----:B------:R-:W-:Y:S01]  /*0ab0*/  IADD3.X R7, PT, PT, RZ, R7, RZ, P1, !PT ;  /* 0x00000007ff077210 */ /* 0x000fe20000ffe4ff */
[----:B--2---:R-:W-:-:S04]  /*0ac0*/  FADD R19, R19, -R20 ;  /* 0x8000001413137221 */ /* 0x004fc80000000000 */
[----:B------:R-:W-:Y:S01]  /*0ad0*/  FFMA R0, R19, R19, R0 ;  /* 0x0000001313007223 */ /* 0x000fe20000000000 */
[----:B---3--:R-:W-:-:S04]  /*0ae0*/  FADD R21, R21, -R22 ;  /* 0x8000001615157221 */ /* 0x008fc80000000000 */
[----:B------:R-:W-:Y:S01]  /*0af0*/  FFMA R0, R21, R21, R0 ;  /* 0x0000001515007223 */ /* 0x000fe20000000000 */
[----:B----4-:R-:W-:-:S04]  /*0b00*/  FADD R23, R23, -R24 ;  /* 0x8000001817177221 */ /* 0x010fc80000000000 */
[----:B------:R-:W-:Y:S01]  /*0b10*/  FFMA R0, R23, R23, R0 ;  /* 0x0000001717007223 */ /* 0x000fe20000000000 */
[----:B-----5:R-:W-:-:S04]  /*0b20*/  FADD R17, R17, -R18 ;  /* 0x8000001211117221 */ /* 0x020fc80000000000 */
[----:B------:R-:W-:Y:S01]  /*0b30*/  FFMA R0, R17, R17, R0 ;  /* 0x0000001111007223 */ /* 0x000fe20000000000 */
[----:B------:R-:W-:-:S04]  /*0b40*/  FADD R15, R16, -R15 ;  /* 0x8000000f100f7221 */ /* 0x000fc80000000000 */
[----:B------:R-:W-:Y:S01]  /*0b50*/  FFMA R0, R15, R15, R0 ;  /* 0x0000000f0f007223 */ /* 0x000fe20000000000 */
[----:B------:R-:W-:-:S04]  /*0b60*/  FADD R13, R14, -R13 ;  /* 0x8000000d0e0d7221 */ /* 0x000fc80000000000 */
[----:B------:R-:W-:Y:S01]  /*0b70*/  FFMA R0, R13, R13, R0 ;  /* 0x0000000d0d007223 */ /* 0x000fe20000000000 */
[----:B------:R-:W-:-:S04]  /*0b80*/  FADD R11, R12, -R11 ;  /* 0x8000000b0c0b7221 */ /* 0x000fc80000000000 */
[----:B------:R-:W-:Y:S01]  /*0b90*/  FFMA R0, R11, R11, R0 ;  /* 0x0000000b0b007223 */ /* 0x000fe20000000000 */
[----:B------:R-:W-:-:S04]  /*0ba0*/  FADD R9, R9, -R10 ;  /* 0x8000000a09097221 */ /* 0x000fc80000000000 */
[----:B------:R-:W-:Y:S01]  /*0bb0*/  FFMA R0, R9, R9, R0 ;  /* 0x0000000909007223 */ /* 0x000fe20000000000 */
[----:B------:R-:W-:Y:S06]  /*0bc0*/  BRA.U UP1, `(.L_x_16) ;  /* 0xfffffffd01647547 */ /* 0x000fec000b83ffff */
.L_x_15:
[----:B------:R-:W-:Y:S05]  /*0bd0*/  BRA.U !UP0, `(.L_x_14) ;  /* 0x0000000508187547 */ /* 0x000fea000b800000 */
[----:B------:R-:W-:Y:S02]  /*0be0*/  UISETP.GE.U32.AND UP0, UPT, UR6, 0x4, UPT ;  /* 0x000000040600788c */ /* 0x000fe4000bf06070 */
[----:B------:R-:W-:-:S04]  /*0bf0*/  ULOP3.LUT UR7, UR5, 0x3, URZ, 0xc0, !UPT ;  /* 0x0000000305077892 */ /* 0x000fc8000f8ec0ff */
[----:B------:R-:W-:-:S03]  /*0c00*/  UISETP.NE.AND UP1, UPT, UR7, URZ, UPT ;  /* 0x000000ff0700728c */ /* 0x000fc6000bf25270 */
[----:B------:R-:W-:Y:S08]  /*0c10*/  BRA.U !UP0, `(.L_x_17) ;  /* 0x00000001086c7547 */ /* 0x000ff0000b800000 */
[----:B------:R-:W1:Y:S01]  /*0c20*/  LDCU.64 UR8, c[0x0][0x390] ;  /* 0x00007200ff0877ac */ /* 0x000e620008000a00 */
[----:B0-----:R-:W-:Y:S01]  /*0c30*/  IADD3 R7, P0, PT, R3, UR4, RZ ;  /* 0x0000000403077c10 */ /* 0x001fe2000ff1e0ff */
[----:B------:R-:W0:Y:S03]  /*0c40*/  LDCU.64 UR12, c[0x0][0x380] ;  /* 0x00007000ff0c77ac */ /* 0x000e260008000a00 */
[----:B------:R-:W-:Y:S01]  /*0c50*/  SHF.L.U32 R6, R7, 0x2, RZ ;  /* 0x0000000207067819 */ /* 0x000fe200000006ff */
[----:B------:R-:W-:-:S05]  /*0c60*/  IMAD.X R4, RZ, RZ, R8, P0 ;  /* 0x000000ffff047224 */ /* 0x000fca00000e0608 */
[----:B------:R-:W-:Y:S02]  /*0c70*/  SHF.L.U64.HI R7, R7, 0x2, R4 ;  /* 0x0000000207077819 */ /* 0x000fe40000010204 */
[C---:B-1----:R-:W-:Y:S02]  /*0c80*/  IADD3 R4, P0, PT, R6.reuse, UR8, RZ ;  /* 0x0000000806047c10 */ /* 0x042fe4000ff1e0ff */
[----:B0-----:R-:W-:Y:S02]  /*0c90*/  IADD3 R6, P1, PT, R6, UR12, RZ ;  /* 0x0000000c06067c10 */ /* 0x001fe4000ff3e0ff */
[C---:B------:R-:W-:Y:S02]  /*0ca0*/  IADD3.X R5, PT, PT, R7.reuse, UR9, RZ, P0, !PT ;  /* 0x0000000907057c10 */ /* 0x040fe400087fe4ff */
[----:B------:R-:W-:-:S03]  /*0cb0*/  IADD3.X R7, PT, PT, R7, UR13, RZ, P1, !PT ;  /* 0x0000000d07077c10 */ /* 0x000fc60008ffe4ff */
[----:B------:R-:W2:Y:S04]  /*0cc0*/  LDG.E R9, desc[UR10][R4.64] ;  /* 0x0000000a04097981 */ /* 0x000ea8000c1e1900 */
[----:B------:R-:W2:Y:S04]  /*0cd0*/  LDG.E R10, desc[UR10][R6.64] ;  /* 0x0000000a060a7981 */ /* 0x000ea8000c1e1900 */
[----:B------:R-:W3:Y:S04]  /*0ce0*/  LDG.E R11, desc[UR10][R4.64+0x4] ;  /* 0x0000040a040b7981 */ /* 0x000ee8000c1e1900 */
[----:B------:R-:W3:Y:S04]  /*0cf0*/  LDG.E R12, desc[UR10][R6.64+0x4] ;  /* 0x0000040a060c7981 */ /* 0x000ee8000c1e1900 */
[----:B------:R-:W4:Y:S04]  /*0d00*/  LDG.E R13, desc[UR10][R4.64+0x8] ;  /* 0x0000080a040d7981 */ /* 0x000f28000c1e1900 */
[----:B------:R-:W4:Y:S04]  /*0d10*/  LDG.E R14, desc[UR10][R6.64+0x8] ;  /* 0x0000080a060e7981 */ /* 0x000f28000c1e1900 */
[----:B------:R-:W5:Y:S04]  /*0d20*/  LDG.E R15, desc[UR10][R4.64+0xc] ;  /* 0x00000c0a040f7981 */ /* 0x000f68000c1e1900 */
[----:B------:R-:W5:Y:S01]  /*0d30*/  LDG.E R16, desc[UR10][R6.64+0xc] ;  /* 0x00000c0a06107981 */ /* 0x000f62000c1e1900 */
[----:B------:R-:W-:Y:S01]  /*0d40*/  UIADD3 UR4, UPT, UPT, UR4, 0x4, URZ ;  /* 0x0000000404047890 */ /* 0x000fe2000fffe0ff */
[----:B--2---:R-:W-:-:S04]  /*0d50*/  FADD R9, R9, -R10 ;  /* 0x8000000a09097221 */ /* 0x004fc80000000000 */
[----:B------:R-:W-:Y:S01]  /*0d60*/  FFMA R0, R9, R9, R0 ;  /* 0x0000000909007223 */ /* 0x000fe20000000000 */
[----:B---3--:R-:W-:-:S04]  /*0d70*/  FADD R11, R11, -R12 ;  /* 0x8000000c0b0b7221 */ /* 0x008fc80000000000 */
[----:B------:R-:W-:Y:S01]  /*0d80*/  FFMA R0, R11, R11, R0 ;  /* 0x0000000b0b007223 */ /* 0x000fe20000000000 */
[----:B----4-:R-:W-:-:S04]  /*0d90*/  FADD R13, R13, -R14 ;  /* 0x8000000e0d0d7221 */ /* 0x010fc80000000000 */
[----:B------:R-:W-:Y:S01]  /*0da0*/  FFMA R0, R13, R13, R0 ;  /* 0x0000000d0d007223 */ /* 0x000fe20000000000 */
[----:B-----5:R-:W-:-:S04]  /*0db0*/  FADD R15, R15, -R16 ;  /* 0x800000100f0f7221 */ /* 0x020fc80000000000 */
[----:B------:R-:W-:-:S07]  /*0dc0*/  FFMA R0, R15, R15, R0 ;  /* 0x0000000f0f007223 */ /* 0x000fce0000000000 */
.L_x_17:
[----:B------:R-:W-:Y:S05]  /*0dd0*/  BRA.U !UP1, `(.L_x_14) ;  /* 0x0000000109987547 */ /* 0x000fea000b800000 */
[----:B------:R-:W-:Y:S02]  /*0de0*/  UISETP.NE.AND UP0, UPT, UR7, 0x1, UPT ;  /* 0x000000010700788c */ /* 0x000fe4000bf05270 */
[----:B------:R-:W-:-:S04]  /*0df0*/  ULOP3.LUT UR5, UR5, 0x1, URZ, 0xc0, !UPT ;  /* 0x0000000105057892 */ /* 0x000fc8000f8ec0ff */
[----:B------:R-:W-:-:S03]  /*0e00*/  UISETP.NE.U32.AND UP1, UPT, UR5, 0x1, UPT ;  /* 0x000000010500788c */ /* 0x000fc6000bf25070 */
[----:B------:R-:W-:Y:S08]  /*0e10*/  BRA.U !UP0, `(.L_x_18) ;  /* 0x00000001084c7547 */ /* 0x000ff0000b800000 */
[----:B------:R-:W1:Y:S01]  /*0e20*/  LDCU.64 UR6, c[0x0][0x390] ;  /* 0x00007200ff0677ac */ /* 0x000e620008000a00 */
[----:B------:R-:W-:Y:S01]  /*0e30*/  IADD3 R4, P0, PT, R3, UR4, RZ ;  /* 0x0000000403047c10 */ /* 0x000fe2000ff1e0ff */
[----:B------:R-:W2:Y:S03]  /*0e40*/  LDCU.64 UR8, c[0x0][0x380] ;  /* 0x00007000ff0877ac */ /* 0x000ea60008000a00 */
[----:B0-----:R-:W-:Y:S01]  /*0e50*/  SHF.L.U32 R6, R4, 0x2, RZ ;  /* 0x0000000204067819 */ /* 0x001fe200000006ff */
[----:B------:R-:W-:-:S05]  /*0e60*/  IMAD.X R5, RZ, RZ, R8, P0 ;  /* 0x000000ffff057224 */ /* 0x000fca00000e0608 */
[----:B------:R-:W-:Y:S02]  /*0e70*/  SHF.L.U64.HI R7, R4, 0x2, R5 ;  /* 0x0000000204077819 */ /* 0x000fe40000010205 */
[C---:B-1----:R-:W-:Y:S02]  /*0e80*/  IADD3 R4, P0, PT, R6.reuse, UR6, RZ ;  /* 0x0000000606047c10 */ /* 0x042fe4000ff1e0ff */
[----:B--2---:R-:W-:Y:S02]  /*0e90*/  IADD3 R6, P1, PT, R6, UR8, RZ ;  /* 0x0000000806067c10 */ /* 0x004fe4000ff3e0ff */
[C---:B------:R-:W-:Y:S02]  /*0ea0*/  IADD3.X R5, PT, PT, R7.reuse, UR7, RZ, P0, !PT ;  /* 0x0000000707057c10 */ /* 0x040fe400087fe4ff */
[----:B------:R-:W-:-:S03]  /*0eb0*/  IADD3.X R7, PT, PT, R7, UR9, RZ, P1, !PT ;  /* 0x0000000907077c10 */ /* 0x000fc60008ffe4ff */
[----:B------:R-:W2:Y:S04]  /*0ec0*/  LDG.E R9, desc[UR10][R4.64] ;  /* 0x0000000a04097981 */ /* 0x000ea8000c1e1900 */
[----:B------:R-:W2:Y:S04]  /*0ed0*/  LDG.E R10, desc[UR10][R6.64] ;  /* 0x0000000a060a7981 */ /* 0x000ea8000c1e1900 */
[----:B------:R-:W3:Y:S04]  /*0ee0*/  LDG.E R11, desc[UR10][R4.64+0x4] ;  /* 0x0000040a040b7981 */ /* 0x000ee8000c1e1900 */
[----:B------:R-:W3:Y:S01]  /*0ef0*/  LDG.E R12, desc[UR10][R6.64+0x4] ;  /* 0x0000040a060c7981 */ /* 0x000ee2000c1e1900 */
[----:B------:R-:W-:Y:S01]  /*0f00*/  UIADD3 UR4, UPT, UPT, UR4, 0x2, URZ ;  /* 0x0000000204047890 */ /* 0x000fe2000fffe0ff */
[----:B--2---:R-:W-:-:S04]  /*0f10*/  FADD R9, R9, -R10 ;  /* 0x8000000a09097221 */ /* 0x004fc80000000000 */
[----:B------:R-:W-:Y:S01]  /*0f20*/  FFMA R0, R9, R9, R0 ;  /* 0x0000000909007223 */ /* 0x000fe20000000000 */
[----:B---3--:R-:W-:-:S04]  /*0f30*/  FADD R11, R11, -R12 ;  /* 0x8000000c0b0b7221 */ /* 0x008fc80000000000 */
[----:B------:R-:W-:-:S07]  /*0f40*/  FFMA R0, R11, R11, R0 ;  /* 0x0000000b0b007223 */ /* 0x000fce0000000000 */
.L_x_18:
[----:B------:R-:W-:Y:S05]  /*0f50*/  BRA.U UP1, `(.L_x_14) ;  /* 0x0000000101387547 */ /* 0x000fea000b800000 */
        /* <DEDUP_REMOVED lines=11> */
[----:B------:R-:W2:Y:S02]  /*1010*/  LDG.E R7, desc[UR10][R6.64] ;  /* 0x0000000a06077981 */ /* 0x000ea4000c1e1900 */
[----:B--2---:R-:W-:-:S04]  /*1020*/  FADD R3, R4, -R7 ;  /* 0x8000000704037221 */ /* 0x004fc80000000000 */
[----:B------:R-:W-:-:S07]  /*1030*/  FFMA R0, R3, R3, R0 ;  /* 0x0000000303007223 */ /* 0x000fce0000000000 */
.L_x_14:
[----:B------:R-:W-:Y:S01]  /*1040*/  VIADD R4, R0, 0xf3000000 ;  /* 0xf300000000047836 */ /* 0x000fe20000000000 */
[----:B------:R2:W3:Y:S01]  /*1050*/  MUFU.RSQ R3, R0 ;  /* 0x0000000000037308 */ /* 0x0004e20000001400 */
[----:B------:R-:W-:Y:S03]  /*1060*/  BSSY.RECONVERGENT B0, `(.L_x_19) ;  /* 0x000000b000007945 */ /* 0x000fe60003800200 */
[----:B------:R-:W-:-:S13]  /*1070*/  ISETP.GT.U32.AND P0, PT, R4, 0x727fffff, PT ;  /* 0x727fffff0400780c */ /* 0x000fda0003f04070 */
[----:B--23--:R-:W-:Y:S05]  /*1080*/  @!P0 BRA `(.L_x_20) ;  /* 0x0000000000108947 */ /* 0x00cfea0003800000 */
[----:B-1----:R-:W-:-:S07]  /*1090*/  MOV R8, 0x10b0 ;  /* 0x000010b000087802 */ /* 0x002fce0000000f00 */
[----:B0-----:R-:W-:Y:S05]  /*10a0*/  CALL.REL.NOINC `($__internal_0_$__cuda_sm20_sqrt_rn_f32_slowpath) ;  /* 0x0000000000407944 */ /* 0x001fea0003c00000 */
[----:B------:R-:W-:Y:S01]  /*10b0*/  MOV R9, R3 ;  /* 0x0000000300097202 */ /* 0x000fe20000000f00 */
[----:B------:R-:W-:Y:S06]  /*10c0*/  BRA `(.L_x_21) ;  /* 0x0000000000107947 */ /* 0x000fec0003800000 */
.L_x_20:
[C---:B-1----:R-:W-:Y:S01]  /*10d0*/  FMUL.FTZ R9, R3.reuse, R0 ;  /* 0x0000000003097220 */ /* 0x042fe20000410000 */
[----:B------:R-:W-:-:S03]  /*10e0*/  FMUL.FTZ R3, R3, 0.5 ;  /* 0x3f00000003037820 */ /* 0x000fc60000410000 */
[----:B------:R-:W-:-:S04]  /*10f0*/  FFMA R0, -R9, R9, R0 ;  /* 0x0000000909007223 */ /* 0x000fc80000000100 */
[----:B------:R-:W-:-:S07]  /*1100*/  FFMA R9, R0, R3, R9 ;  /* 0x0000000300097223 */ /* 0x000fce0000000009 */
.L_x_21:
[----:B------:R-:W-:Y:S05]  /*1110*/  BSYNC.RECONVERGENT B0 ;  /* 0x0000000000007941 */ /* 0x000fea0003800200 */
.L_x_19:
[----:B0-----:R-:W0:Y:S08]  /*1120*/  LDC.64 R6, c[0x0][0x3a0] ;  /* 0x0000e800ff067b82 */ /* 0x001e300000000a00 */
[----:B------:R-:W1:Y:S01]  /*1130*/  LDC.64 R4, c[0x0][0x398] ;  /* 0x0000e600ff047b82 */ /* 0x000e620000000a00 */
[----:B0-----:R-:W-:-:S05]  /*1140*/  IMAD.WIDE R2, R2, 0x4, R6 ;  /* 0x0000000402027825 */ /* 0x001fca00078e0206 */
[----:B------:R0:W-:Y:S04]  /*1150*/  STG.E desc[UR10][R2.64], R9 ;  /* 0x0000000902007986 */ /* 0x0001e8000c10190a */
[----:B-1----:R-:W2:Y:S02]  /*1160*/  LDG.E R0, desc[UR10][R4.64] ;  /* 0x0000000a04007981 */ /* 0x002ea4000c1e1900 */
[----:B--2---:R-:W-:-:S13]  /*1170*/  FSETP.GT.AND P0, PT, R9, R0, PT ;  /* 0x000000000900720b */ /* 0x004fda0003f04000 */
[----:B0-----:R-:W-:Y:S05]  /*1180*/  @!P0 EXIT ;  /* 0x000000000000894d */ /* 0x001fea0003800000 */
[----:B------:R-:W-:Y:S01]  /*1190*/  STG.E desc[UR10][R4.64], R9 ;  /* 0x0000000904007986 */ /* 0x000fe2000c10190a */
[----:B------:R-:W-:Y:S05]  /*11a0*/  EXIT ;  /* 0x000000000000794d */ /* 0x000fea0003800000 */
        .weak           $__internal_0_$__cuda_sm20_sqrt_rn_f32_slowpath
        .type           $__internal_0_$__cuda_sm20_sqrt_rn_f32_slowpath,@function
        .size           $__internal_0_$__cuda_sm20_sqrt_rn_f32_slowpath,($__internal_1_$__cuda_sm3x_div_rn_noftz_f32_slowpath - $__internal_0_$__cuda_sm20_sqrt_rn_f32_slowpath)
$__internal_0_$__cuda_sm20_sqrt_rn_f32_slowpath:
[----:B------:R-:W-:-:S13]  /*11b0*/  LOP3.LUT P0, RZ, R0, 0x7fffffff, RZ, 0xc0, !PT ;  /* 0x7fffffff00ff7812 */ /* 0x000fda000780c0ff */
[----:B------:R-:W-:Y:S01]  /*11c0*/  @!P0 IMAD.MOV.U32 R3, RZ, RZ, R0 ;  /* 0x000000ffff038224 */ /* 0x000fe200078e0000 */
[----:B------:R-:W-:Y:S06]  /*11d0*/  @!P0 BRA `(.L_x_22) ;  /* 0x0000000000408947 */ /* 0x000fec0003800000 */
[----:B------:R-:W-:-:S13]  /*11e0*/  FSETP.GEU.FTZ.AND P0, PT, R0, RZ, PT ;  /* 0x000000ff0000720b */ /* 0x000fda0003f1e000 */
[----:B------:R-:W-:Y:S01]  /*11f0*/  @!P0 MOV R3, 0x7fffffff ;  /* 0x7fffffff00038802 */ /* 0x000fe20000000f00 */
[----:B------:R-:W-:Y:S06]  /*1200*/  @!P0 BRA `(.L_x_22) ;  /* 0x0000000000348947 */ /* 0x000fec0003800000 */
[----:B------:R-:W-:-:S13]  /*1210*/  FSETP.GTU.FTZ.AND P0, PT, |R0|, +INF , PT ;  /* 0x7f8000000000780b */ /* 0x000fda0003f1c200 */
[----:B------:R-:W-:Y:S01]  /*1220*/  @P0 FADD.FTZ R3, R0, 1 ;  /* 0x3f80000000030421 */ /* 0x000fe20000010000 */
[----:B------:R-:W-:Y:S06]  /*1230*/  @P0 BRA `(.L_x_22) ;  /* 0x0000000000280947 */ /* 0x000fec0003800000 */
[----:B------:R-:W-:-:S13]  /*1240*/  FSETP.NEU.FTZ.AND P0, PT, |R0|, +INF , PT ;  /* 0x7f8000000000780b */ /* 0x000fda0003f1d200 */
[----:B------:R-:W-:-:S04]  /*1250*/  @P0 FFMA R4, R0, 1.84467440737095516160e+19, RZ ;  /* 0x5f80000000040823 */ /* 0x000fc800000000ff */
[----:B------:R-:W0:Y:S02]  /*1260*/  @P0 MUFU.RSQ R3, R4 ;  /* 0x0000000400030308 */ /* 0x000e240000001400 */
[----:B0-----:R-:W-:Y:S01]  /*1270*/  @P0 FMUL.FTZ R5, R4, R3 ;  /* 0x0000000304050220 */ /* 0x001fe20000410000 */
[----:B------:R-:W-:Y:S01]  /*1280*/  @P0 FMUL.FTZ R7, R3, 0.5 ;  /* 0x3f00000003070820 */ /* 0x000fe20000410000 */
[----:B------:R-:W-:Y:S02]  /*1290*/  @!P0 IMAD.MOV.U32 R3, RZ, RZ, R0 ;  /* 0x000000ffff038224 */ /* 0x000fe400078e0000 */
[----:B------:R-:W-:-:S04]  /*12a0*/  @P0 FADD.FTZ R6, -R5, -RZ ;  /* 0x800000ff05060221 */ /* 0x000fc80000010100 */
[----:B------:R-:W-:-:S04]  /*12b0*/  @P0 FFMA R6, R5, R6, R4 ;  /* 0x0000000605060223 */ /* 0x000fc80000000004 */
[----:B------:R-:W-:-:S04]  /*12c0*/  @P0 FFMA R6, R6, R7, R5 ;  /* 0x0000000706060223 */ /* 0x000fc80000000005 */
[----:B------:R-:W-:-:S07]  /*12d0*/  @P0 FMUL.FTZ R3, R6, 2.3283064365386962891e-10 ;  /* 0x2f80000006030820 */ /* 0x000fce0000410000 */
.L_x_22:
[----:B------:R-:W-:Y:S01]  /*12e0*/  MOV R4, R8 ;  /* 0x0000000800047202 */ /* 0x000fe20000000f00 */
[----:B------:R-:W-:-:S04]  /*12f0*/  IMAD.MOV.U32 R5, RZ, RZ, 0x0 ;  /* 0x00000000ff057424 */ /* 0x000fc800078e00ff */
[----:B------:R-:W-:Y:S05]  /*1300*/  RET.REL.NODEC R4 `(_Z8max_stepPfPiS_S_S_) ;  /* 0xffffffec043c7950 */ /* 0x000fea0003c3ffff */
        .weak           $__internal_1_$__cuda_sm3x_div_rn_noftz_f32_slowpath
        .type           $__internal_1_$__cuda_sm3x_div_rn_noftz_f32_slowpath,@function
        .size           $__internal_1_$__cuda_sm3x_div_rn_noftz_f32_slowpath,(.L_x_62 - $__internal_1_$__cuda_sm3x_div_rn_noftz_f32_slowpath)
$__internal_1_$__cuda_sm3x_div_rn_noftz_f32_slowpath:
[----:B------:R-:W-:Y:S01]  /*1310*/  SHF.R.U32.HI R12, RZ, 0x17, R3 ;  /* 0x00000017ff0c7819 */ /* 0x000fe20000011603 */
[----:B------:R-:W-:Y:S01]  /*1320*/  BSSY.RECONVERGENT B1, `(.L_x_23) ;  /* 0x0000062000017945 */ /* 0x000fe20003800200 */
[----:B------:R-:W-:Y:S02]  /*1330*/  SHF.R.U32.HI R13, RZ, 0x17, R0 ;  /* 0x00000017ff0d7819 */ /* 0x000fe40000011600 */
[----:B------:R-:W-:Y:S02]  /*1340*/  LOP3.LUT R12, R12, 0xff, RZ, 0xc0, !PT ;  /* 0x000000ff0c0c7812 */ /* 0x000fe400078ec0ff */
[----:B------:R-:W-:Y:S02]  /*1350*/  LOP3.LUT R15, R13, 0xff, RZ, 0xc0, !PT ;  /* 0x000000ff0d0f7812 */ /* 0x000fe400078ec0ff */
[----:B------:R-:W-:-:S03]  /*1360*/  IADD3 R16, PT, PT, R12, -0x1, RZ ;  /* 0xffffffff0c107810 */ /* 0x000fc60007ffe0ff */
[----:B------:R-:W-:Y:S01]  /*1370*/  VIADD R14, R15, 0xffffffff ;  /* 0xffffffff0f0e7836 */ /* 0x000fe20000000000 */
[----:B------:R-:W-:-:S04]  /*1380*/  ISETP.GT.U32.AND P0, PT, R16, 0xfd, PT ;  /* 0x000000fd1000780c */ /* 0x000fc80003f04070 */
[----:B------:R-:W-:-:S13]  /*1390*/  ISETP.GT.U32.OR P0, PT, R14, 0xfd, P0 ;  /* 0x000000fd0e00780c */ /* 0x000fda0000704470 */
[----:B------:R-:W-:Y:S01]  /*13a0*/  @!P0 MOV R13, RZ ;  /* 0x000000ff000d8202 */ /* 0x000fe20000000f00 */
[----:B------:R-:W-:Y:S06]  /*13b0*/  @!P0 BRA `(.L_x_24) ;  /* 0x00000000005c8947 */ /* 0x000fec0003800000 */
[----:B------:R-:W-:Y:S02]  /*13c0*/  FSETP.GTU.FTZ.AND P0, PT, |R0|, +INF , PT ;  /* 0x7f8000000000780b */ /* 0x000fe40003f1c200 */
[----:B------:R-:W-:-:S04]  /*13d0*/  FSETP.GTU.FTZ.AND P1, PT, |R3|, +INF , PT ;  /* 0x7f8000000300780b */ /* 0x000fc80003f3c200 */
[----:B------:R-:W-:-:S13]  /*13e0*/  PLOP3.LUT P0, PT, P0, P1, PT, 0xf8, 0x8f ;  /* 0x00000000008f781c */ /* 0x000fda0000703f70 */
[----:B------:R-:W-:Y:S05]  /*13f0*/  @P0 BRA `(.L_x_25) ;  /* 0x00000004004c0947 */ /* 0x000fea0003800000 */
[----:B------:R-:W-:-:S13]  /*1400*/  LOP3.LUT P0, RZ, R3, 0x7fffffff, R0, 0xc8, !PT ;  /* 0x7fffffff03ff7812 */ /* 0x000fda000780c800 */
[----:B------:R-:W-:Y:S05]  /*1410*/  @!P0 BRA `(.L_x_26) ;  /* 0x00000004003c8947 */ /* 0x000fea0003800000 */
[C---:B------:R-:W-:Y:S02]  /*1420*/  FSETP.NEU.FTZ.AND P2, PT, |R0|.reuse, +INF , PT ;  /* 0x7f8000000000780b */ /* 0x040fe40003f5d200 */
[----:B------:R-:W-:Y:S02]  /*1430*/  FSETP.NEU.FTZ.AND P1, PT, |R3|, +INF , PT ;  /* 0x7f8000000300780b */ /* 0x000fe40003f3d200 */
[----:B------:R-:W-:-:S11]  /*1440*/  FSETP.NEU.FTZ.AND P0, PT, |R0|, +INF , PT ;  /* 0x7f8000000000780b */ /* 0x000fd60003f1d200 */
[----:B------:R-:W-:Y:S05]  /*1450*/  @!P1 BRA !P2, `(.L_x_26) ;  /* 0x00000004002c9947 */ /* 0x000fea0005000000 */
[----:B------:R-:W-:-:S04]  /*1460*/  LOP3.LUT P2, RZ, R0, 0x7fffffff, RZ, 0xc0, !PT ;  /* 0x7fffffff00ff7812 */ /* 0x000fc8000784c0ff */
[----:B------:R-:W-:-:S13]  /*1470*/  PLOP3.LUT P1, PT, P1, P2, PT, 0x2f, 0xf2 ;  /* 0x0000000000f2781c */ /* 0x000fda0000f24577 */
[----:B------:R-:W-:Y:S05]  /*1480*/  @P1 BRA `(.L_x_27) ;  /* 0x0000000400181947 */ /* 0x000fea0003800000 */
[----:B------:R-:W-:-:S04]  /*1490*/  LOP3.LUT P1, RZ, R3, 0x7fffffff, RZ, 0xc0, !PT ;  /* 0x7fffffff03ff7812 */ /* 0x000fc8000782c0ff */
[----:B------:R-:W-:-:S13]  /*14a0*/  PLOP3.LUT P0, PT, P0, P1, PT, 0x2f, 0xf2 ;  /* 0x0000000000f2781c */ /* 0x000fda0000702577 */
[----:B------:R-:W-:Y:S05]  /*14b0*/  @P0 BRA `(.L_x_28) ;  /* 0x0000000400000947 */ /* 0x000fea0003800000 */
[----:B------:R-:W-:Y:S02]  /*14c0*/  ISETP.GE.AND P0, PT, R14, RZ, PT ;  /* 0x000000ff0e00720c */ /* 0x000fe40003f06270 */
[----:B------:R-:W-:-:S11]  /*14d0*/  ISETP.GE.AND P1, PT, R16, RZ, PT ;  /* 0x000000ff1000720c */ /* 0x000fd60003f26270 */
[----:B------:R-:W-:Y:S01]  /*14e0*/  @P0 IMAD.MOV.U32 R13, RZ, RZ, RZ ;  /* 0x000000ffff0d0224 */ /* 0x000fe200078e00ff */
[----:B------:R-:W-:Y:S01]  /*14f0*/  @!P0 MOV R13, 0xffffffc0 ;  /* 0xffffffc0000d8802 */ /* 0x000fe20000000f00 */
[----:B------:R-:W-:Y:S01]  /*1500*/  @!P0 FFMA R0, R0, 1.84467440737095516160e+19, RZ ;  /* 0x5f80000000008823 */ /* 0x000fe200000000ff */
[----:B------:R-:W-:-:S03]  /*1510*/  @!P1 FFMA R3, R3, 1.84467440737095516160e+19, RZ ;  /* 0x5f80000003039823 */ /* 0x000fc600000000ff */
[----:B------:R-:W-:-:S07]  /*1520*/  @!P1 VIADD R13, R13, 0x40 ;  /* 0x000000400d0d9836 */ /* 0x000fce0000000000 */
.L_x_24:
[----:B------:R-:W-:Y:S01]  /*1530*/  LEA R14, R12, 0xc0800000, 0x17 ;  /* 0xc08000000c0e7811 */ /* 0x000fe200078eb8ff */
[----:B------:R-:W-:Y:S01]  /*1540*/  VIADD R15, R15, 0xffffff81 ;  /* 0xffffff810f0f7836 */ /* 0x000fe20000000000 */
[----:B------:R-:W-:Y:S02]  /*1550*/  BSSY.RECONVERGENT B2, `(.L_x_29) ;  /* 0x0000035000027945 */ /* 0x000fe40003800200 */
[----:B------:R-:W-:Y:S01]  /*1560*/  IADD3 R16, PT, PT, -R14, R3, RZ ;  /* 0x000000030e107210 */ /* 0x000fe20007ffe1ff */
[----:B------:R-:W-:-:S03]  /*1570*/  IMAD R0, R15, -0x800000, R0 ;  /* 0xff8000000f007824 */ /* 0x000fc600078e0200 */
[----:B------:R0:W1:Y:S01]  /*1580*/  MUFU.RCP R3, R16 ;  /* 0x0000001000037308 */ /* 0x0000620000001000 */
[----:B------:R-:W-:Y:S01]  /*1590*/  FADD.FTZ R17, -R16, -RZ ;  /* 0x800000ff10117221 */ /* 0x000fe20000010100 */
[----:B0-----:R-:W-:-:S04]  /*15a0*/  IADD3 R16, PT, PT, R15, 0x7f, -R12 ;  /* 0x0000007f0f107810 */ /* 0x001fc80007ffe80c */
[----:B------:R-:W-:Y:S01]  /*15b0*/  IADD3 R13, PT, PT, R16, R13, RZ ;  /* 0x0000000d100d7210 */ /* 0x000fe20007ffe0ff */
[----:B-1----:R-:W-:-:S04]  /*15c0*/  FFMA R14, R3, R17, 1 ;  /* 0x3f800000030e7423 */ /* 0x002fc80000000011 */
[----:B------:R-:W-:-:S04]  /*15d0*/  FFMA R3, R3, R14, R3 ;  /* 0x0000000e03037223 */ /* 0x000fc80000000003 */
[----:B------:R-:W-:-:S04]  /*15e0*/  FFMA R14, R0, R3, RZ ;  /* 0x00000003000e7223 */ /* 0x000fc800000000ff */
[----:B------:R-:W-:-:S04]  /*15f0*/  FFMA R18, R17, R14, R0 ;  /* 0x0000000e11127223 */ /* 0x000fc80000000000 */
[----:B------:R-:W-:-:S04]  /*1600*/  FFMA R14, R3, R18, R14 ;  /* 0x00000012030e7223 */ /* 0x000fc8000000000e */
[----:B------:R-:W-:-:S04]  /*1610*/  FFMA R17, R17, R14, R0 ;  /* 0x0000000e11117223 */ /* 0x000fc80000000000 */
[----:B------:R-:W-:-:S05]  /*1620*/  FFMA R0, R3, R17, R14 ;  /* 0x0000001103007223 */ /* 0x000fca000000000e */
[----:B------:R-:W-:-:S04]  /*1630*/  SHF.R.U32.HI R12, RZ, 0x17, R0 ;  /* 0x00000017ff0c7819 */ /* 0x000fc80000011600 */
[----:B------:R-:W-:-:S05]  /*1640*/  LOP3.LUT R12, R12, 0xff, RZ, 0xc0, !PT ;  /* 0x000000ff0c0c7812 */ /* 0x000fca00078ec0ff */
[----:B------:R-:W-:-:S05]  /*1650*/  IMAD.IADD R15, R12, 0x1, R13 ;  /* 0x000000010c0f7824 */ /* 0x000fca00078e020d */
[----:B------:R-:W-:-:S04]  /*1660*/  IADD3 R12, PT, PT, R15, -0x1, RZ ;  /* 0xffffffff0f0c7810 */ /* 0x000fc80007ffe0ff */
[----:B------:R-:W-:-:S13]  /*1670*/  ISETP.GE.U32.AND P0, PT, R12, 0xfe, PT ;  /* 0x000000fe0c00780c */ /* 0x000fda0003f06070 */
[----:B------:R-:W-:Y:S05]  /*1680*/  @!P0 BRA `(.L_x_30) ;  /* 0x0000000000808947 */ /* 0x000fea0003800000 */
[----:B------:R-:W-:-:S13]  /*1690*/  ISETP.GT.AND P0, PT, R15, 0xfe, PT ;  /* 0x000000fe0f00780c */ /* 0x000fda0003f04270 */
[----:B------:R-:W-:Y:S05]  /*16a0*/  @P0 BRA `(.L_x_31) ;  /* 0x00000000006c0947 */ /* 0x000fea0003800000 */
[----:B------:R-:W-:-:S13]  /*16b0*/  ISETP.GE.AND P0, PT, R15, 0x1, PT ;  /* 0x000000010f00780c */ /* 0x000fda0003f06270 */
[----:B------:R-:W-:Y:S05]  /*16c0*/  @P0 BRA `(.L_x_32) ;  /* 0x0000000000740947 */ /* 0x000fea0003800000 */
[----:B------:R-:W-:Y:S02]  /*16d0*/  ISETP.GE.AND P0, PT, R15, -0x18, PT ;  /* 0xffffffe80f00780c */ /* 0x000fe40003f06270 */
[----:B------:R-:W-:-:S11]  /*16e0*/  LOP3.LUT R0, R0, 0x80000000, RZ, 0xc0, !PT ;  /* 0x8000000000007812 */ /* 0x000fd600078ec0ff */
[----:B------:R-:W-:Y:S05]  /*16f0*/  @!P0 BRA `(.L_x_32) ;  /* 0x0000000000688947 */ /* 0x000fea0003800000 */
[-CC-:B------:R-:W-:Y:S01]  /*1700*/  FFMA.RZ R12, R3, R17.reuse, R14.reuse ;  /* 0x00000011030c7223 */ /* 0x180fe2000000c00e */
[C---:B------:R-:W-:Y:S02]  /*1710*/  ISETP.NE.AND P2, PT, R15.reuse, RZ, PT ;  /* 0x000000ff0f00720c */ /* 0x040fe40003f45270 */
[----:B------:R-:W-:Y:S02]  /*1720*/  ISETP.NE.AND P1, PT, R15, RZ, PT ;  /* 0x000000ff0f00720c */ /* 0x000fe40003f25270 */
[----:B------:R-:W-:Y:S01]  /*1730*/  LOP3.LUT R13, R12, 0x7fffff, RZ, 0xc0, !PT ;  /* 0x007fffff0c0d7812 */ /* 0x000fe200078ec0ff */
[CCC-:B------:R-:W-:Y:S01]  /*1740*/  FFMA.RP R12, R3.reuse, R17.reuse, R14.reuse ;  /* 0x00000011030c7223 */ /* 0x1c0fe2000000800e */
[----:B------:R-:W-:Y:S01]  /*1750*/  FFMA.RM R3, R3, R17, R14 ;  /* 0x0000001103037223 */ /* 0x000fe2000000400e */
[----:B------:R-:W-:Y:S01]  /*1760*/  VIADD R14, R15, 0x20 ;  /* 0x000000200f0e7836 */ /* 0x000fe20000000000 */
[----:B------:R-:W-:Y:S02]  /*1770*/  LOP3.LUT R13, R13, 0x800000, RZ, 0xfc, !PT ;  /* 0x008000000d0d7812 */ /* 0x000fe400078efcff */
[----:B------:R-:W-:-:S02]  /*1780*/  IADD3 R15, PT, PT, -R15, RZ, RZ ;  /* 0x000000ff0f0f7210 */ /* 0x000fc40007ffe1ff */
[----:B------:R-:W-:Y:S02]  /*1790*/  SHF.L.U32 R14, R13, R14, RZ ;  /* 0x0000000e0d0e7219 */ /* 0x000fe400000006ff */
[----:B------:R-:W-:Y:S02]  /*17a0*/  FSETP.NEU.FTZ.AND P0, PT, R12, R3, PT ;  /* 0x000000030c00720b */ /* 0x000fe40003f1d000 */
[----:B------:R-:W-:Y:S02]  /*17b0*/  SEL R12, R15, RZ, P2 ;  /* 0x000000ff0f0c7207 */ /* 0x000fe40001000000 */
[----:B------:R-:W-:Y:S02]  /*17c0*/  ISETP.NE.AND P1, PT, R14, RZ, P1 ;  /* 0x000000ff0e00720c */ /* 0x000fe40000f25270 */
[----:B------:R-:W-:Y:S02]  /*17d0*/  SHF.R.U32.HI R12, RZ, R12, R13 ;  /* 0x0000000cff0c7219 */ /* 0x000fe4000001160d */
[----:B------:R-:W-:-:S02]  /*17e0*/  PLOP3.LUT P0, PT, P0, P1, PT, 0xf8, 0x8f ;  /* 0x00000000008f781c */ /* 0x000fc40000703f70 */
[----:B------:R-:W-:Y:S02]  /*17f0*/  SHF.R.U32.HI R14, RZ, 0x1, R12 ;  /* 0x00000001ff0e7819 */ /* 0x000fe4000001160c */
[----:B------:R-:W-:-:S04]  /*1800*/  SEL R3, RZ, 0x1, !P0 ;  /* 0x00000001ff037807 */ /* 0x000fc80004000000 */
[----:B------:R-:W-:-:S04]  /*1810*/  LOP3.LUT R3, R3, 0x1, R14, 0xf8, !PT ;  /* 0x0000000103037812 */ /* 0x000fc800078ef80e */
[----:B------:R-:W-:-:S05]  /*1820*/  LOP3.LUT R3, R3, R12, RZ, 0xc0, !PT ;  /* 0x0000000c03037212 */ /* 0x000fca00078ec0ff */
[----:B------:R-:W-:-:S05]  /*1830*/  IMAD.IADD R3, R14, 0x1, R3 ;  /* 0x000000010e037824 */ /* 0x000fca00078e0203 */
[----:B------:R-:W-:Y:S01]  /*1840*/  LOP3.LUT R0, R3, R0, RZ, 0xfc, !PT ;  /* 0x0000000003007212 */ /* 0x000fe200078efcff */
[----:B------:R-:W-:Y:S06]  /*1850*/  BRA `(.L_x_32) ;  /* 0x0000000000107947 */ /* 0x000fec0003800000 */
.L_x_31:
[----:B------:R-:W-:-:S04]  /*1860*/  LOP3.LUT R0, R0, 0x80000000, RZ, 0xc0, !PT ;  /* 0x8000000000007812 */ /* 0x000fc800078ec0ff */
[----:B------:R-:W-:Y:S01]  /*1870*/  LOP3.LUT R0, R0, 0x7f800000, RZ, 0xfc, !PT ;  /* 0x7f80000000007812 */ /* 0x000fe200078efcff */
[----:B------:R-:W-:Y:S06]  /*1880*/  BRA `(.L_x_32) ;  /* 0x0000000000047947 */ /* 0x000fec0003800000 */
.L_x_30:
[----:B------:R-:W-:-:S07]  /*1890*/  LEA R0, R13, R0, 0x17 ;  /* 0x000000000d007211 */ /* 0x000fce00078eb8ff */
.L_x_32:
[----:B------:R-:W-:Y:S05]  /*18a0*/  BSYNC.RECONVERGENT B2 ;  /* 0x0000000000027941 */ /* 0x000fea0003800200 */
.L_x_29:
[----:B------:R-:W-:Y:S05]  /*18b0*/  BRA `(.L_x_33) ;  /* 0x0000000000207947 */ /* 0x000fea0003800000 */
.L_x_28:
[----:B------:R-:W-:-:S04]  /*18c0*/  LOP3.LUT R0, R3, 0x80000000, R0, 0x48, !PT ;  /* 0x8000000003007812 */ /* 0x000fc800078e4800 */
[----:B------:R-:W-:Y:S01]  /*18d0*/  LOP3.LUT R0, R0, 0x7f800000, RZ, 0xfc, !PT ;  /* 0x7f80000000007812 */ /* 0x000fe200078efcff */
[----:B------:R-:W-:Y:S06]  /*18e0*/  BRA `(.L_x_33) ;  /* 0x0000000000147947 */ /* 0x000fec0003800000 */
.L_x_27:
[----:B------:R-:W-:Y:S01]  /*18f0*/  LOP3.LUT R0, R3, 0x80000000, R0, 0x48, !PT ;  /* 0x8000000003007812 */ /* 0x000fe200078e4800 */
[----:B------:R-:W-:Y:S06]  /*1900*/  BRA `(.L_x_33) ;  /* 0x00000000000c7947 */ /* 0x000fec0003800000 */
.L_x_26:
[----:B------:R-:W0:Y:S01]  /*1910*/  MUFU.RSQ R0, -QNAN ;  /* 0xffc0000000007908 */ /* 0x000e220000001400 */
[----:B------:R-:W-:Y:S05]  /*1920*/  BRA `(.L_x_33) ;  /* 0x0000000000047947 */ /* 0x000fea0003800000 */
.L_x_25:
[----:B------:R-:W-:-:S07]  /*1930*/  FADD.FTZ R0, R0, R3 ;  /* 0x0000000300007221 */ /* 0x000fce0000010000 */
.L_x_33:
[----:B------:R-:W-:Y:S05]  /*1940*/  BSYNC.RECONVERGENT B1 ;  /* 0x0000000000017941 */ /* 0x000fea0003800200 */
.L_x_23:
[----:B------:R-:W-:Y:S02]  /*1950*/  HFMA2 R13, -RZ, RZ, 0, 0 ;  /* 0x00000000ff0d7431 */ /* 0x000fe400000001ff */
[----:B------:R-:W-:-:S04]  /*1960*/  IMAD.MOV.U32 R12, RZ, RZ, R10 ;  /* 0x000000ffff0c7224 */ /* 0x000fc800078e000a */
[----:B0-----:R-:W-:Y:S05]  /*1970*/  RET.REL.NODEC R12 `(_Z8max_stepPfPiS_S_S_) ;  /* 0xffffffe40ca07950 */ /* 0x001fea0003c3ffff */
.L_x_34:
[----:B------:R-:W-:-:S00]  /*1980*/  BRA `(.L_x_34) ;  /* 0xfffffffc00fc7947 */ /* 0x000fc0000383ffff */
[----:B------:R-:W-:-:S00]  /*1990*/  NOP ;  /* 0x0000000000007918 */ /* 0x000fc00000000000 */
        /* <DEDUP_REMOVED lines=14> */
.L_x_62:


//--------------------- .text._Z16assign_centroidsPfS_PiS0_S0_S_ --------------------------
	.section	.text._Z16assign_centroidsPfS_PiS0_S0_S_,"ax",@progbits
	.align	128
        .global         _Z16assign_centroidsPfS_PiS0_S0_S_
        .type           _Z16assign_centroidsPfS_PiS0_S0_S_,@function
        .size           _Z16assign_centroidsPfS_PiS0_S0_S_,(.L_x_63 - _Z16assign_centroidsPfS_PiS0_S0_S_)
        .other          _Z16assign_centroidsPfS_PiS0_S0_S_,@"STO_CUDA_ENTRY STV_DEFAULT"
_Z16assign_centroidsPfS_PiS0_S0_S_:
.text._Z16assign_centroidsPfS_PiS0_S0_S_:
        /* <DEDUP_REMOVED lines=9> */
[----:B------:R-:W-:Y:S01]  /*0090*/  IMAD.MOV.U32 R7, RZ, RZ, 0x1 ;  /* 0x00000001ff077424 */ /* 0x000fe200078e00ff */
[----:B------:R-:W1:Y:S01]  /*00a0*/  LDCU.64 UR10, c[0x0][0x358] ;  /* 0x00006b00ff0a77ac */ /* 0x000e620008000a00 */
[----:B0-----:R-:W-:-:S09]  /*00b0*/  UISETP.GE.AND UP0, UPT, UR4, 0x1, UPT ;  /* 0x000000010400788c */ /* 0x001fd2000bf06270 */
[----:B-1----:R-:W-:Y:S05]  /*00c0*/  BRA.U !UP0, `(.L_x_35) ;  /* 0x0000000d08a07547 */ /* 0x002fea000b800000 */
[----:B------:R-:W0:Y:S02]  /*00d0*/  LDCU UR5, c[0x3][URZ] ;  /* 0x00c00000ff0577ac */ /* 0x000e240008000800 */
[----:B0-----:R-:W-:-:S09]  /*00e0*/  UISETP.GE.AND UP0, UPT, UR5, 0x1, UPT ;  /* 0x000000010500788c */ /* 0x001fd2000bf06270 */
[----:B------:R-:W-:Y:S05]  /*00f0*/  BRA.U !UP0, `(.L_x_36) ;  /* 0x00000009088c7547 */ /* 0x000fea000b800000 */
[----:B------:R-:W0:Y:S01]  /*0100*/  LDCU.64 UR12, c[0x0][0x380] ;  /* 0x00007000ff0c77ac */ /* 0x000e220008000a00 */
[----:B------:R-:W-:Y:S01]  /*0110*/  IMAD R8, R6, UR5, RZ ;  /* 0x0000000506087c24 */ /* 0x000fe2000f8e02ff */
[----:B------:R-:W-:Y:S01]  /*0120*/  MOV R11, 0x7f7fffff ;  /* 0x7f7fffff000b7802 */ /* 0x000fe20000000f00 */
[----:B------:R-:W-:Y:S01]  /*0130*/  IMAD.MOV.U32 R7, RZ, RZ, 0x1 ;  /* 0x00000001ff077424 */ /* 0x000fe200078e00ff */
[----:B------:R-:W-:Y:S01]  /*0140*/  ULOP3.LUT UR7, UR5, 0x7, URZ, 0xc0, !UPT ;  /* 0x0000000705077892 */ /* 0x000fe2000f8ec0ff */
[----:B------:R-:W-:Y:S01]  /*0150*/  IMAD.MOV.U32 R12, RZ, RZ, RZ ;  /* 0x000000ffff0c7224 */ /* 0x000fe200078e00ff */
[----:B------:R-:W-:Y:S01]  /*0160*/  SHF.R.S32.HI R9, RZ, 0x1f, R8 ;  /* 0x0000001fff097819 */ /* 0x000fe20000011408 */
[----:B------:R-:W-:Y:S02]  /*0170*/  ULOP3.LUT UR9, UR5, 0x3, URZ, 0xc0, !UPT ;  /* 0x0000000305097892 */ /* 0x000fe4000f8ec0ff */
[----:B------:R-:W-:Y:S02]  /*0180*/  ULOP3.LUT UR5, UR5, 0x7ffffff8, URZ, 0xc0, !UPT ;  /* 0x7ffffff805057892 */ /* 0x000fe4000f8ec0ff */
[----:B------:R-:W-:-:S02]  /*0190*/  UIADD3 UR8, UPT, UPT, UR7, -0x1, URZ ;  /* 0xffffffff07087890 */ /* 0x000fc4000fffe0ff */
[----:B------:R-:W-:Y:S01]  /*01a0*/  UIADD3 UR6, UPT, UPT, -UR5, URZ, URZ ;  /* 0x000000ff05067290 */ /* 0x000fe2000fffe1ff */
[----:B0-----:R-:W-:-:S04]  /*01b0*/  LEA R10, P0, R8, UR12, 0x2 ;  /* 0x0000000c080a7c11 */ /* 0x001fc8000f8010ff */
[----:B------:R-:W-:Y:S02]  /*01c0*/  IADD3 R10, P1, PT, R10, 0x10, RZ ;  /* 0x000000100a0a7810 */ /* 0x000fe40007f3e0ff */
[----:B------:R-:W-:-:S05]  /*01d0*/  LEA.HI.X R13, R8, UR13, R9, 0x2, P0 ;  /* 0x0000000d080d7c11 */ /* 0x000fca00080f1409 */
[----:B------:R-:W-:-:S07]  /*01e0*/  IMAD.X R13, RZ, RZ, R13, P1 ;  /* 0x000000ffff0d7224 */ /* 0x000fce00008e060d */
.L_x_45:
[----:B------:R-:W0:Y:S01]  /*01f0*/  LDCU UR12, c[0x3][URZ] ;  /* 0x00c00000ff0c77ac */ /* 0x000e220008000800 */
[----:B------:R-:W-:Y:S01]  /*0200*/  HFMA2 R14, -RZ, RZ, 0, 0 ;  /* 0x00000000ff0e7431 */ /* 0x000fe200000001ff */
[----:B------:R-:W-:Y:S01]  /*0210*/  UMOV UR4, URZ ;  /* 0x000000ff00047c82 */ /* 0x000fe20008000000 */
[----:B0-----:R-:W-:Y:S02]  /*0220*/  UISETP.GE.U32.AND UP0, UPT, UR12, 0x8, UPT ;  /* 0x000000080c00788c */ /* 0x001fe4000bf06070 */
[----:B------:R-:W-:-:S07]  /*0230*/  IMAD R0, R12, UR12, RZ ;  /* 0x0000000c0c007c24 */ /* 0x000fce000f8e02ff */
[----:B------:R-:W-:Y:S05]  /*0240*/  BRA.U !UP0, `(.L_x_37) ;  /* 0x0000000108c07547 */ /* 0x000fea000b800000 */
[----:B------:R-:W0:Y:S01]  /*0250*/  LDC.64 R2, c[0x0][0x388] ;  /* 0x0000e200ff027b82 */ /* 0x000e220000000a00 */
[----:B------:R-:W-:Y:S01]  /*0260*/  IMAD.MOV.U32 R14, RZ, RZ, RZ ;  /* 0x000000ffff0e7224 */ /* 0x000fe200078e00ff */
[----:B------:R-:W-:Y:S01]  /*0270*/  MOV R4, R10 ;  /* 0x0000000a00047202 */ /* 0x000fe20000000f00 */
[----:B------:R-:W-:Y:S01]  /*0280*/  UMOV UR4, UR6 ;  /* 0x0000000600047c82 */ /* 0x000fe20008000000 */
[----:B------:R-:W-:Y:S01]  /*0290*/  MOV R5, R13 ;  /* 0x0000000d00057202 */ /* 0x000fe20000000f00 */
[----:B0-----:R-:W-:-:S03]  /*02a0*/  IMAD.WIDE.U32 R2, R0, 0x4, R2 ;  /* 0x0000000400027825 */ /* 0x001fc600078e0002 */
[----:B------:R-:W-:-:S05]  /*02b0*/  IADD3 R2, P0, PT, R2, 0x10, RZ ;  /* 0x0000001002027810 */ /* 0x000fca0007f1e0ff */
[----:B------:R-:W-:-:S08]  /*02c0*/  IMAD.X R3, RZ, RZ, R3, P0 ;  /* 0x000000ffff037224 */ /* 0x000fd000000e0603 */
.L_x_38:
        /* <DEDUP_REMOVED lines=9> */
[----:B------:R-:W5:Y:S01]  /*0360*/  LDG.E R18, desc[UR10][R2.64] ;  /* 0x0000000a02127981 */ /* 0x000f62000c1e1900 */
[----:B--2---:R-:W-:-:S03]  /*0370*/  FADD R23, R21, -R22 ;  /* 0x8000001615177221 */ /* 0x004fc60000000000 */
[----:B------:R-:W2:Y:S01]  /*0380*/  LDG.E R21, desc[UR10][R4.64+0x4] ;  /* 0x0000040a04157981 */ /* 0x000ea2000c1e1900 */
[----:B------:R-:W-:-:S03]  /*0390*/  FFMA R24, R23, R23, R14 ;  /* 0x0000001717187223 */ /* 0x000fc6000000000e */
[----:B------:R-:W2:Y:S01]  /*03a0*/  LDG.E R22, desc[UR10][R2.64+0x4] ;  /* 0x0000040a02167981 */ /* 0x000ea2000c1e1900 */
[----:B---3--:R-:W-:-:S03]  /*03b0*/  FADD R25, R25, -R26 ;  /* 0x8000001a19197221 */ /* 0x008fc60000000000 */
[----:B------:R-:W3:Y:S04]  /*03c0*/  LDG.E R23, desc[UR10][R4.64+0x8] ;  /* 0x0000080a04177981 */ /* 0x000ee8000c1e1900 */
[----:B------:R-:W3:Y:S01]  /*03d0*/  LDG.E R14, desc[UR10][R2.64+0x8] ;  /* 0x0000080a020e7981 */ /* 0x000ee2000c1e1900 */
[----:B------:R-:W-:-:S03]  /*03e0*/  FFMA R26, R25, R25, R24 ;  /* 0x00000019191a7223 */ /* 0x000fc60000000018 */
[----:B------:R0:W3:Y:S04]  /*03f0*/  LDG.E R25, desc[UR10][R4.64+0xc] ;  /* 0x00000c0a04197981 */ /* 0x0000e8000c1e1900 */
[----:B------:R1:W3:Y:S01]  /*0400*/  LDG.E R24, desc[UR10][R2.64+0xc] ;  /* 0x00000c0a02187981 */ /* 0x0002e2000c1e1900 */
[----:B----4-:R-:W-:Y:S01]  /*0410*/  FADD R15, R16, -R15 ;  /* 0x8000000f100f7221 */ /* 0x010fe20000000000 */
[----:B-----5:R-:W-:Y:S01]  /*0420*/  FADD R17, R17, -R20 ;  /* 0x8000001411117221 */ /* 0x020fe20000000000 */
[----:B------:R-:W-:Y:S02]  /*0430*/  UIADD3 UR4, UPT, UPT, UR4, 0x8, URZ ;  /* 0x0000000804047890 */ /* 0x000fe4000fffe0ff */
[----:B------:R-:W-:Y:S01]  /*0440*/  FFMA R26, R15, R15, R26 ;  /* 0x0000000f0f1a7223 */ /* 0x000fe2000000001a */
[----:B0-----:R-:W-:Y:S01]  /*0450*/  IADD3 R4, P0, PT, R4, 0x20, RZ ;  /* 0x0000002004047810 */ /* 0x001fe20007f1e0ff */
[----:B------:R-:W-:-:S02]  /*0460*/  UISETP.NE.AND UP0, UPT, UR4, URZ, UPT ;  /* 0x000000ff0400728c */ /* 0x000fc4000bf05270 */
[----:B------:R-:W-:Y:S01]  /*0470*/  FFMA R26, R17, R17, R26 ;  /* 0x00000011111a7223 */ /* 0x000fe2000000001a */
[----:B------:R-:W-:Y:S01]  /*0480*/  FADD R19, R19, -R18 ;  /* 0x8000001213137221 */ /* 0x000fe20000000000 */
[----:B-1----:R-:W-:Y:S01]  /*0490*/  IADD3 R2, P1, PT, R2, 0x20, RZ ;  /* 0x0000002002027810 */ /* 0x002fe20007f3e0ff */
[----:B------:R-:W-:Y:S02]  /*04a0*/  IMAD.X R5, RZ, RZ, R5, P0 ;  /* 0x000000ffff057224 */ /* 0x000fe400000e0605 */
[----:B------:R-:W-:Y:S01]  /*04b0*/  FFMA R26, R19, R19, R26 ;  /* 0x00000013131a7223 */ /* 0x000fe2000000001a */
[----:B------:R-:W-:Y:S01]  /*04c0*/  IADD3.X R3, PT, PT, RZ, R3, RZ, P1, !PT ;  /* 0x00000003ff037210 */ /* 0x000fe20000ffe4ff */
[----:B--2---:R-:W-:-:S04]  /*04d0*/  FADD R21, R21, -R22 ;  /* 0x8000001615157221 */ /* 0x004fc80000000000 */
[----:B------:R-:W-:Y:S01]  /*04e0*/  FFMA R26, R21, R21, R26 ;  /* 0x00000015151a7223 */ /* 0x000fe2000000001a */
[----:B---3--:R-:W-:-:S04]  /*04f0*/  FADD R23, R23, -R14 ;  /* 0x8000000e17177221 */ /* 0x008fc80000000000 */
[----:B------:R-:W-:Y:S01]  /*0500*/  FFMA R26, R23, R23, R26 ;  /* 0x00000017171a7223 */ /* 0x000fe2000000001a */
[----:B------:R-:W-:-:S04]  /*0510*/  FADD R25, R25, -R24 ;  /* 0x8000001819197221 */ /* 0x000fc80000000000 */
[----:B------:R-:W-:Y:S01]  /*0520*/  FFMA R14, R25, R25, R26 ;  /* 0x00000019190e7223 */ /* 0x000fe2000000001a */
[----:B------:R-:W-:Y:S06]  /*0530*/  BRA.U UP0, `(.L_x_38) ;  /* 0xfffffffd00647547 */ /* 0x000fec000b83ffff */
[----:B------:R-:W-:-:S05]  /*0540*/  UMOV UR4, UR5 ;  /* 0x0000000500047c82 */ /* 0x000fca0008000000 */
.L_x_37:
[----:B------:R-:W-:-:S09]  /*0550*/  UISETP.NE.AND UP0, UPT, UR7, URZ, UPT ;  /* 0x000000ff0700728c */ /* 0x000fd2000bf05270 */
[----:B------:R-:W-:Y:S05]  /*0560*/  BRA.U !UP0, `(.L_x_39) ;  /* 0x0000000508187547 */ /* 0x000fea000b800000 */
[----:B------:R-:W-:Y:S02]  /*0570*/  UISETP.GE.U32.AND UP0, UPT, UR8, 0x3, UPT ;  /* 0x000000030800788c */ /* 0x000fe4000bf06070 */
[----:B------:R-:W-:-:S07]  /*0580*/  UISETP.NE.AND UP1, UPT, UR9, URZ, UPT ;  /* 0x000000ff0900728c */ /* 0x000fce000bf25270 */
[----:B------:R-:W-:Y:S05]  /*0590*/  BRA.U !UP0, `(.L_x_40) ;  /* 0x0000000108747547 */ /* 0x000fea000b800000 */
[----:B------:R-:W0:Y:S01]  /*05a0*/  LDC.64 R16, c[0x0][0x388] ;  /* 0x0000e200ff107b82 */ /* 0x000e220000000a00 */
[----:B------:R-:W1:Y:S01]  /*05b0*/  LDCU.128 UR16, c[0x0][0x380] ;  /* 0x00007000ff1077ac */ /* 0x000e620008000c00 */
[----:B------:R-:W-:Y:S01]  /*05c0*/  IADD3 R15, P0, PT, R8, UR4, RZ ;  /* 0x00000004080f7c10 */ /* 0x000fe2000ff1e0ff */
[C---:B------:R-:W-:Y:S01]  /*05d0*/  VIADD R3, R0.reuse, UR4 ;  /* 0x0000000400037c36 */ /* 0x040fe20008000000 */
[----:B------:R-:W-:Y:S02]  /*05e0*/  IADD3 R5, P2, PT, R0, UR4, RZ ;  /* 0x0000000400057c10 */ /* 0x000fe4000ff5e0ff */
[----:B------:R-:W-:-:S03]  /*05f0*/  IADD3.X R20, PT, PT, RZ, R9, RZ, P0, !PT ;  /* 0x00000009ff147210 */ /* 0x000fc600007fe4ff */
[----:B------:R-:W-:Y:S01]  /*0600*/  IMAD.X R18, RZ, RZ, RZ, P2 ;  /* 0x000000ffff127224 */ /* 0x000fe200010e06ff */
[----:B-1----:R-:W-:Y:S02]  /*0610*/  LEA R2, P1, R15, UR16, 0x2 ;  /* 0x000000100f027c11 */ /* 0x002fe4000f8210ff */
[----:B------:R-:W-:Y:S01]  /*0620*/  LEA R4, P0, R5, UR18, 0x2 ;  /* 0x0000001205047c11 */ /* 0x000fe2000f8010ff */
[----:B0-----:R-:W-:Y:S01]  /*0630*/  IMAD.WIDE.U32 R16, R3, 0x4, R16 ;  /* 0x0000000403107825 */ /* 0x001fe200078e0010 */
[----:B------:R-:W-:Y:S02]  /*0640*/  LEA.HI.X R3, R15, UR17, R20, 0x2, P1 ;  /* 0x000000110f037c11 */ /* 0x000fe400088f1414 */
[----:B------:R-:W-:-:S03]  /*0650*/  LEA.HI.X R5, R5, UR19, R18, 0x2, P0 ;  /* 0x0000001305057c11 */ /* 0x000fc600080f1412 */
        /* <DEDUP_REMOVED lines=17> */
.L_x_40:
[----:B------:R-:W-:Y:S05]  /*0770*/  BRA.U !UP1, `(.L_x_39) ;  /* 0x0000000109947547 */ /* 0x000fea000b800000 */
[----:B------:R-:W-:Y:S02]  /*0780*/  UISETP.NE.AND UP0, UPT, UR9, 0x1, UPT ;  /* 0x000000010900788c */ /* 0x000fe4000bf05270 */
[----:B------:R-:W-:-:S07]  /*0790*/  ULOP3.LUT UP1, URZ, UR12, 0x1, URZ, 0xc0, !UPT ;  /* 0x000000010cff7892 */ /* 0x000fce000f82c0ff */
[----:B------:R-:W-:Y:S05]  /*07a0*/  BRA.U !UP0, `(.L_x_41) ;  /* 0x0000000108547547 */ /* 0x000fea000b800000 */
[----:B------:R-:W0:Y:S01]  /*07b0*/  LDC.64 R4, c[0x0][0x388] ;  /* 0x0000e200ff047b82 */ /* 0x000e220000000a00 */
[----:B------:R-:W1:Y:S01]  /*07c0*/  LDCU.128 UR12, c[0x0][0x380] ;  /* 0x00007000ff0c77ac */ /* 0x000e620008000c00 */
[----:B------:R-:W-:Y:S02]  /*07d0*/  IADD3 R3, P0, PT, R8, UR4, RZ ;  /* 0x0000000408037c10 */ /* 0x000fe4000ff1e0ff */
[C---:B------:R-:W-:Y:S02]  /*07e0*/  IADD3 R15, PT, PT, R0.reuse, UR4, RZ ;  /* 0x00000004000f7c10 */ /* 0x040fe4000fffe0ff */
[----:B------:R-:W-:Y:S01]  /*07f0*/  IADD3 R17, P2, PT, R0, UR4, RZ ;  /* 0x0000000400117c10 */ /* 0x000fe2000ff5e0ff */
[----:B------:R-:W-:-:S03]  /*0800*/  IMAD.X R18, RZ, RZ, R9, P0 ;  /* 0x000000ffff127224 */ /* 0x000fc600000e0609 */
[----:B------:R-:W-:Y:S02]  /*0810*/  IADD3.X R20, PT, PT, RZ, RZ, RZ, P2, !PT ;  /* 0x000000ffff147210 */ /* 0x000fe400017fe4ff */
[----:B-1----:R-:W-:Y:S02]  /*0820*/  LEA R2, P1, R3, UR12, 0x2 ;  /* 0x0000000c03027c11 */ /* 0x002fe4000f8210ff */
[----:B------:R-:W-:Y:S02]  /*0830*/  LEA R16, P0, R17, UR14, 0x2 ;  /* 0x0000000e11107c11 */ /* 0x000fe4000f8010ff */
[----:B------:R-:W-:Y:S01]  /*0840*/  LEA.HI.X R3, R3, UR13, R18, 0x2, P1 ;  /* 0x0000000d03037c11 */ /* 0x000fe200088f1412 */
[----:B0-----:R-:W-:Y:S01]  /*0850*/  IMAD.WIDE.U32 R4, R15, 0x4, R4 ;  /* 0x000000040f047825 */ /* 0x001fe200078e0004 */
[----:B------:R-:W-:-:S03]  /*0860*/  LEA.HI.X R17, R17, UR15, R20, 0x2, P0 ;  /* 0x0000000f11117c11 */ /* 0x000fc600080f1414 */
        /* <DEDUP_REMOVED lines=9> */
.L_x_41:
[----:B------:R-:W-:Y:S05]  /*0900*/  BRA.U !UP1, `(.L_x_39) ;  /* 0x0000000109307547 */ /* 0x000fea000b800000 */
[----:B------:R-:W0:Y:S01]  /*0910*/  LDC.64 R4, c[0x0][0x388] ;  /* 0x0000e200ff047b82 */ /* 0x000e220000000a00 */
[----:B------:R-:W1:Y:S01]  /*0920*/  LDCU.64 UR12, c[0x0][0x380] ;  /* 0x00007000ff0c77ac */ /* 0x000e620008000a00 */
[----:B------:R-:W-:Y:S01]  /*0930*/  IADD3 R15, P0, PT, R8, UR4, RZ ;  /* 0x00000004080f7c10 */ /* 0x000fe2000ff1e0ff */
[----:B------:R-:W-:-:S03]  /*0940*/  VIADD R3, R0, UR4 ;  /* 0x0000000400037c36 */ /* 0x000fc60008000000 */
[----:B------:R-:W-:Y:S02]  /*0950*/  IADD3.X R0, PT, PT, RZ, R9, RZ, P0, !PT ;  /* 0x00000009ff007210 */ /* 0x000fe400007fe4ff */
[----:B-1----:R-:W-:Y:S01]  /*0960*/  LEA R2, P0, R15, UR12, 0x2 ;  /* 0x0000000c0f027c11 */ /* 0x002fe2000f8010ff */
[----:B0-----:R-:W-:-:S03]  /*0970*/  IMAD.WIDE.U32 R4, R3, 0x4, R4 ;  /* 0x0000000403047825 */ /* 0x001fc600078e0004 */
[----:B------:R-:W-:-:S03]  /*0980*/  LEA.HI.X R3, R15, UR13, R0, 0x2, P0 ;  /* 0x0000000d0f037c11 */ /* 0x000fc600080f1400 */
[----:B------:R-:W2:Y:S04]  /*0990*/  LDG.E R5, desc[UR10][R4.64] ;  /* 0x0000000a04057981 */ /* 0x000ea8000c1e1900 */
[----:B------:R-:W2:Y:S02]  /*09a0*/  LDG.E R2, desc[UR10][R2.64] ;  /* 0x0000000a02027981 */ /* 0x000ea4000c1e1900 */
[----:B--2---:R-:W-:-:S04]  /*09b0*/  FADD R15, R2, -R5 ;  /* 0x80000005020f7221 */ /* 0x004fc80000000000 */
[----:B------:R-:W-:-:S07]  /*09c0*/  FFMA R14, R15, R15, R14 ;  /* 0x0000000f0f0e7223 */ /* 0x000fce000000000e */
.L_x_39:
[----:B------:R-:W-:Y:S01]  /*09d0*/  VIADD R0, R14, 0xf3000000 ;  /* 0xf30000000e007836 */ /* 0x000fe20000000000 */
[----:B------:R0:W1:Y:S01]  /*09e0*/  MUFU.RSQ R5, R14 ;  /* 0x0000000e00057308 */ /* 0x0000620000001400 */
[----:B------:R-:W-:Y:S03]  /*09f0*/  BSSY.RECONVERGENT B0, `(.L_x_42) ;  /* 0x000000b000007945 */ /* 0x000fe60003800200 */
[----:B------:R-:W-:-:S13]  /*0a00*/  ISETP.GT.U32.AND P0, PT, R0, 0x727fffff, PT ;  /* 0x727fffff0000780c */ /* 0x000fda0003f04070 */
[----:B01----:R-:W-:Y:S05]  /*0a10*/  @!P0 BRA `(.L_x_43) ;  /* 0x0000000000108947 */ /* 0x003fea0003800000 */
[----:B------:R-:W-:Y:S02]  /*0a20*/  MOV R0, R14 ;  /* 0x0000000e00007202 */ /* 0x000fe40000000f00 */
[----:B------:R-:W-:-:S07]  /*0a30*/  MOV R15, 0xa50 ;  /* 0x00000a50000f7802 */ /* 0x000fce0000000f00 */
[----:B------:R-:W-:Y:S05]  /*0a40*/  CALL.REL.NOINC `($__internal_2_$__cuda_sm20_sqrt_rn_f32_slowpath) ;  /* 0x0000000c008c7944 */ /* 0x000fea0003c00000 */
[----:B------:R-:W-:Y:S05]  /*0a50*/  BRA `(.L_x_44) ;  /* 0x0000000000107947 */ /* 0x000fea0003800000 */
.L_x_43:
[C---:B------:R-:W-:Y:S01]  /*0a60*/  FMUL.FTZ R3, R5.reuse, R14 ;  /* 0x0000000e05037220 */ /* 0x040fe20000410000 */
[----:B------:R-:W-:-:S03]  /*0a70*/  FMUL.FTZ R2, R5, 0.5 ;  /* 0x3f00000005027820 */ /* 0x000fc60000410000 */
[----:B------:R-:W-:-:S04]  /*0a80*/  FFMA R0, -R3, R3, R14 ;  /* 0x0000000303007223 */ /* 0x000fc8000000010e */
[----:B------:R-:W-:-:S07]  /*0a90*/  FFMA R0, R0, R2, R3 ;  /* 0x0000000200007223 */ /* 0x000fce0000000003 */
.L_x_44:
[----:B------:R-:W-:Y:S05]  /*0aa0*/  BSYNC.RECONVERGENT B0 ;  /* 0x0000000000007941 */ /* 0x000fea0003800200 */
.L_x_42:
[----:B------:R-:W0:Y:S01]  /*0ab0*/  LDCU UR4, c[0x3][0x4] ;  /* 0x00c00080ff0477ac */ /* 0x000e220008000800 */
[----:B------:R-:W-:Y:S01]  /*0ac0*/  VIADD R12, R12, 0x1 ;  /* 0x000000010c0c7836 */ /* 0x000fe20000000000 */
[----:B------:R-:W-:-:S04]  /*0ad0*/  FSETP.GEU.AND P0, PT, R0, R11, PT ;  /* 0x0000000b0000720b */ /* 0x000fc80003f0e000 */
[----:B------:R-:W-:Y:S02]  /*0ae0*/  FSEL R11, R0, R11, !P0 ;  /* 0x0000000b000b7208 */ /* 0x000fe40004000000 */
[C---:B------:R-:W-:Y:S02]  /*0af0*/  SEL R7, R12.reuse, R7, !P0 ;  /* 0x000000070c077207 */ /* 0x040fe40004000000 */
[----:B0-----:R-:W-:-:S13]  /*0b00*/  ISETP.NE.AND P1, PT, R12, UR4, PT ;  /* 0x000000040c007c0c */ /* 0x001fda000bf25270 */
[----:B------:R-:W-:Y:S05]  /*0b10*/  @!P1 BRA `(.L_x_35) ;  /* 0x00000004000c9947 */ /* 0x000fea0003800000 */
[----:B------:R-:W-:Y:S05]  /*0b20*/  BRA `(.L_x_45) ;  /* 0xfffffff400b07947 */ /* 0x000fea000383ffff */
.L_x_36:
[----:B------:R-:W-:Y:S01]  /*0b30*/  UISETP.GE.U32.AND UP0, UPT, UR4, 0x4, UPT ;  /* 0x000000040400788c */ /* 0x000fe2000bf06070 */
[----:B------:R-:W-:Y:S02]  /*0b40*/  HFMA2 R7, -RZ, RZ, 0, 5.9604644775390625e-08 ;  /* 0x00000001ff077431 */ /* 0x000fe400000001ff */
[----:B------:R-:W-:Y:S01]  /*0b50*/  IMAD.MOV.U32 R0, RZ, RZ, 0x7f7fffff ;  /* 0x7f7fffffff007424 */ /* 0x000fe200078e00ff */
[----:B------:R-:W-:Y:S01]  /*0b60*/  MOV R2, RZ ;  /* 0x000000ff00027202 */ /* 0x000fe20000000f00 */
[----:B------:R-:W-:-:S04]  /*0b70*/  ULOP3.LUT UR5, UR4, 0x3, URZ, 0xc0, !UPT ;  /* 0x0000000304057892 */ /* 0x000fc8000f8ec0ff */
[----:B------:R-:W-:Y:S08]  /*0b80*/  BRA.U !UP0, `(.L_x_46) ;  /* 0x0000000108c87547 */ /* 0x000ff0000b800000 */
[----:B------:R-:W-:Y:S01]  /*0b90*/  ULOP3.LUT UR4, UR4, 0x7ffffffc, URZ, 0xc0, !UPT ;  /* 0x7ffffffc04047892 */ /* 0x000fe2000f8ec0ff */
[----:B------:R-:W-:Y:S01]  /*0ba0*/  IMAD.MOV.U32 R7, RZ, RZ, 0x1 ;  /* 0x00000001ff077424 */ /* 0x000fe200078e00ff */
[----:B------:R-:W-:Y:S01]  /*0bb0*/  MOV R0, 0x7f7fffff ;  /* 0x7f7fffff00007802 */ /* 0x000fe20000000f00 */
[----:B------:R-:W-:Y:S01]  /*0bc0*/  IMAD.MOV.U32 R3, RZ, RZ, RZ ;  /* 0x000000ffff037224 */ /* 0x000fe200078e00ff */
[----:B------:R-:W-:Y:S02]  /*0bd0*/  UIADD3 UR6, UPT, UPT, -UR4, URZ, URZ ;  /* 0x000000ff04067290 */ /* 0x000fe4000fffe1ff */
[----:B------:R-:W-:Y:S02]  /*0be0*/  MOV R2, UR4 ;  /* 0x0000000400027c02 */ /* 0x000fe40008000f00 */
[----:B------:R-:W-:-:S09]  /*0bf0*/  UISETP.GE.AND UP0, UPT, UR6, URZ, UPT ;  /* 0x000000ff0600728c */ /* 0x000fd2000bf06270 */
[----:B------:R-:W-:Y:S05]  /*0c00*/  BRA.U UP0, `(.L_x_47) ;  /* 0x00000001008c7547 */ /* 0x000fea000b800000 */
[----:B------:R-:W-:Y:S02]  /*0c10*/  UIADD3 UR4, UPT, UPT, -UR6, URZ, URZ ;  /* 0x000000ff06047290 */ /* 0x000fe4000fffe1ff */
[----:B------:R-:W-:Y:S02]  /*0c20*/  UPLOP3.LUT UP0, UPT, UPT, UPT, UPT, 0x80, 0x8 ;  /* 0x000000000008789c */ /* 0x000fe40003f0f070 */
[----:B------:R-:W-:-:S09]  /*0c30*/  UISETP.GT.AND UP1, UPT, UR4, 0xc, UPT ;  /* 0x0000000c0400788c */ /* 0x000fd2000bf24270 */
[----:B------:R-:W-:Y:S05]  /*0c40*/  BRA.U !UP1, `(.L_x_48) ;  /* 0x0000000109447547 */ /* 0x000fea000b800000 */
[----:B------:R-:W-:-:S11]  /*0c50*/  UPLOP3.LUT UP0, UPT, UPT, UPT, UPT, 0x40, 0x4 ;  /* 0x000000000004789c */ /* 0x000fd60003f0e870 */
.L_x_49:
[----:B------:R-:W-:Y:S01]  /*0c60*/  FSETP.GT.AND P0, PT, R0, RZ, PT ;  /* 0x000000ff0000720b */ /* 0x000fe20003f04000 */
[----:B------:R-:W-:-:S03]  /*0c70*/  UIADD3 UR6, UPT, UPT, UR6, 0x10, URZ ;  /* 0x0000001006067890 */ /* 0x000fc6000fffe0ff */
[----:B------:R-:W-:Y:S01]  /*0c80*/  FSEL R0, R0, RZ, !P0 ;  /* 0x000000ff00007208 */ /* 0x000fe20004000000 */
[----:B------:R-:W-:-:S03]  /*0c90*/  UISETP.GE.AND UP1, UPT, UR6, -0xc, UPT ;  /* 0xfffffff40600788c */ /* 0x000fc6000bf26270 */
[----:B------:R-:W-:-:S04]  /*0ca0*/  FSETP.GT.AND P1, PT, R0, RZ, PT ;  /* 0x000000ff0000720b */ /* 0x000fc80003f24000 */
[----:B------:R-:W-:Y:S01]  /*0cb0*/  FSEL R0, R0, RZ, !P1 ;  /* 0x000000ff00007208 */ /* 0x000fe20004800000 */
[----:B------:R-:W-:-:S03]  /*0cc0*/  @P0 VIADD R7, R3, 0x1 ;  /* 0x0000000103070836 */ /* 0x000fc60000000000 */
[----:B------:R-:W-:-:S04]  /*0cd0*/  FSETP.GT.AND P2, PT, R0, RZ, PT ;  /* 0x000000ff0000720b */ /* 0x000fc80003f44000 */
[----:B------:R-:W-:Y:S02]  /*0ce0*/  FSEL R0, R0, RZ, !P2 ;  /* 0x000000ff00007208 */ /* 0x000fe40005000000 */
[----:B------:R-:W-:Y:S02]  /*0cf0*/  @P1 IADD3 R7, PT, PT, R3, 0x5, RZ ;  /* 0x0000000503071810 */ /* 0x000fe40007ffe0ff */
[----:B------:R-:W-:-:S04]  /*0d00*/  FSETP.GT.AND P3, PT, R0, RZ, PT ;  /* 0x000000ff0000720b */ /* 0x000fc80003f64000 */
[----:B------:R-:W-:Y:S01]  /*0d10*/  FSEL R0, R0, RZ, !P3 ;  /* 0x000000ff00007208 */ /* 0x000fe20005800000 */
[----:B------:R-:W-:-:S08]  /*0d20*/  @P2 VIADD R7, R3, 0x9 ;  /* 0x0000000903072836 */ /* 0x000fd00000000000 */
[C---:B------:R-:W-:Y:S01]  /*0d30*/  @P3 IADD3 R7, PT, PT, R3.reuse, 0xd, RZ ;  /* 0x0000000d03073810 */ /* 0x040fe20007ffe0ff */
[----:B------:R-:W-:Y:S01]  /*0d40*/  VIADD R3, R3, 0x10 ;  /* 0x0000001003037836 */ /* 0x000fe20000000000 */
[----:B------:R-:W-:Y:S06]  /*0d50*/  BRA.U !UP1, `(.L_x_49) ;  /* 0xfffffffd09c07547 */ /* 0x000fec000b83ffff */
.L_x_48:
[----:B------:R-:W-:-:S04]  /*0d60*/  UIADD3 UR4, UPT, UPT, -UR6, URZ, URZ ;  /* 0x000000ff06047290 */ /* 0x000fc8000fffe1ff */
[----:B------:R-:W-:-:S09]  /*0d70*/  UISETP.GT.AND UP1, UPT, UR4, 0x4, UPT ;  /* 0x000000040400788c */ /* 0x000fd2000bf24270 */
[----:B------:R-:W-:Y:S05]  /*0d80*/  BRA.U !UP1, `(.L_x_50) ;  /* 0x0000000109247547 */ /* 0x000fea000b800000 */
[C---:B------:R-:W-:Y:S01]  /*0d90*/  FSETP.GT.AND P0, PT, R0.reuse, RZ, PT ;  /* 0x000000ff0000720b */ /* 0x040fe20003f04000 */
[----:B------:R-:W-:Y:S02]  /*0da0*/  UIADD3 UR6, UPT, UPT, UR6, 0x8, URZ ;  /* 0x0000000806067890 */ /* 0x000fe4000fffe0ff */
[----:B------:R-:W-:Y:S01]  /*0db0*/  UPLOP3.LUT UP0, UPT, UPT, UPT, UPT, 0x40, 0x4 ;  /* 0x000000000004789c */ /* 0x000fe20003f0e870 */
[----:B------:R-:W-:-:S04]  /*0dc0*/  FSEL R0, R0, RZ, !P0 ;  /* 0x000000ff00007208 */ /* 0x000fc80004000000 */
[----:B------:R-:W-:-:S04]  /*0dd0*/  FSETP.GT.AND P1, PT, R0, RZ, PT ;  /* 0x000000ff0000720b */ /* 0x000fc80003f24000 */
[----:B------:R-:W-:Y:S02]  /*0de0*/  FSEL R0, R0, RZ, !P1 ;  /* 0x000000ff00007208 */ /* 0x000fe40004800000 */
[----:B------:R-:W-:-:S07]  /*0df0*/  @P0 IADD3 R7, PT, PT, R3, 0x1, RZ ;  /* 0x0000000103070810 */ /* 0x000fce0007ffe0ff */
[C---:B------:R-:W-:Y:S01]  /*0e00*/  @P1 VIADD R7, R3.reuse, 0x5 ;  /* 0x0000000503071836 */ /* 0x040fe20000000000 */
[----:B------:R-:W-:-:S07]  /*0e10*/  IADD3 R3, PT, PT, R3, 0x8, RZ ;  /* 0x0000000803037810 */ /* 0x000fce0007ffe0ff */
.L_x_50:
[----:B------:R-:W-:-:S09]  /*0e20*/  UISETP.NE.OR UP0, UPT, UR6, URZ, UP0 ;  /* 0x000000ff0600728c */ /* 0x000fd20008705670 */
[----:B------:R-:W-:Y:S05]  /*0e30*/  BRA.U !UP0, `(.L_x_46) ;  /* 0x00000001081c7547 */ /* 0x000fea000b800000 */
.L_x_47:
[----:B------:R-:W-:Y:S01]  /*0e40*/  UIADD3 UR6, UPT, UPT, UR6, 0x4, URZ ;  /* 0x0000000406067890 */ /* 0x000fe2000fffe0ff */
[----:B------:R-:W-:-:S03]  /*0e50*/  FSETP.GT.AND P0, PT, R0, RZ, PT ;  /* 0x000000ff0000720b */ /* 0x000fc60003f04000 */
[----:B------:R-:W-:Y:S01]  /*0e60*/  UISETP.NE.AND UP0, UPT, UR6, URZ, UPT ;  /* 0x000000ff0600728c */ /* 0x000fe2000bf05270 */
[----:B------:R-:W-:-:S09]  /*0e70*/  FSEL R0, R0, RZ, !P0 ;  /* 0x000000ff00007208 */ /* 0x000fd20004000000 */
[C---:B------:R-:W-:Y:S01]  /*0e80*/  @P0 VIADD R7, R3.reuse, 0x1 ;  /* 0x0000000103070836 */ /* 0x040fe20000000000 */
[----:B------:R-:W-:Y:S01]  /*0e90*/  IADD3 R3, PT, PT, R3, 0x4, RZ ;  /* 0x0000000403037810 */ /* 0x000fe20007ffe0ff */
[----:B------:R-:W-:Y:S06]  /*0ea0*/  BRA.U UP0, `(.L_x_47) ;  /* 0xfffffffd00e47547 */ /* 0x000fec000b83ffff */
.L_x_46:
[----:B------:R-:W-:-:S09]  /*0eb0*/  UISETP.NE.AND UP0, UPT, UR5, URZ, UPT ;  /* 0x000000ff0500728c */ /* 0x000fd2000bf05270 */
[----:B------:R-:W-:Y:S05]  /*0ec0*/  BRA.U !UP0, `(.L_x_35) ;  /* 0x0000000108207547 */ /* 0x000fea000b800000 */
[----:B------:R-:W-:-:S05]  /*0ed0*/  UMOV UR4, URZ ;  /* 0x000000ff00047c82 */ /* 0x000fca0008000000 */
.L_x_51:
[----:B------:R-:W-:Y:S01]  /*0ee0*/  UIADD3 UR4, UPT, UPT, UR4, 0x1, URZ ;  /* 0x0000000104047890 */ /* 0x000fe2000fffe0ff */
[----:B------:R-:W-:Y:S01]  /*0ef0*/  VIADD R2, R2, 0x1 ;  /* 0x0000000102027836 */ /* 0x000fe20000000000 */
[----:B------:R-:W-:Y:S02]  /*0f00*/  FSETP.GT.AND P0, PT, R0, RZ, PT ;  /* 0x000000ff0000720b */ /* 0x000fe40003f04000 */
[----:B------:R-:W-:Y:S02]  /*0f10*/  UISETP.NE.AND UP0, UPT, UR4, UR5, UPT ;  /* 0x000000050400728c */ /* 0x000fe4000bf05270 */
[----:B------:R-:W-:Y:S02]  /*0f20*/  SEL R7, R2, R7, P0 ;  /* 0x0000000702077207 */ /* 0x000fe40000000000 */
[----:B------:R-:W-:-:S05]  /*0f30*/  FSEL R0, R0, RZ, !P0 ;  /* 0x000000ff00007208 */ /* 0x000fca0004000000 */
[----:B------:R-:W-:Y:S05]  /*0f40*/  BRA.U UP0, `(.L_x_51) ;  /* 0xfffffffd00e47547 */ /* 0x000fea000b83ffff */
.L_x_35:
[----:B------:R-:W0:Y:S08]  /*0f50*/  LDC.64 R2, c[0x0][0x390] ;  /* 0x0000e400ff027b82 */ /* 0x000e300000000a00 */
[----:B------:R-:W1:Y:S01]  /*0f60*/  LDC.64 R8, c[0x0][0x3a0] ;  /* 0x0000e800ff087b82 */ /* 0x000e620000000a00 */
[----:B0-----:R-:W-:-:S05]  /*0f70*/  IMAD.WIDE R2, R6, 0x4, R2 ;  /* 0x0000000406027825 */ /* 0x001fca00078e0202 */
[----:B------:R-:W2:Y:S01]  /*0f80*/  LDG.E R0, desc[UR10][R2.64] ;  /* 0x0000000a02007981 */ /* 0x000ea2000c1e1900 */
[----:B------:R-:W-:Y:S01]  /*0f90*/  BSSY.RECONVERGENT B0, `(.L_x_52) ;  /* 0x000000c000007945 */ /* 0x000fe20003800200 */
[----:B------:R-:W-:Y:S02]  /*0fa0*/  HFMA2 R13, -RZ, RZ, 0, 5.9604644775390625e-08 ;  /* 0x00000001ff0d7431 */ /* 0x000fe400000001ff */
[----:B-1----:R-:W-:Y:S01]  /*0fb0*/  IMAD.WIDE R8, R7, 0x4, R8 ;  /* 0x0000000407087825 */ /* 0x002fe200078e0208 */
[----:B--2---:R-:W-:-:S13]  /*0fc0*/  ISETP.NE.AND P0, PT, R0, R7, PT ;  /* 0x000000070000720c */ /* 0x004fda0003f05270 */
[----:B------:R-:W-:Y:S05]  /*0fd0*/  @!P0 BRA `(.L_x_53) ;  /* 0x00000000001c8947 */ /* 0x000fea0003800000 */
[----:B------:R-:W0:Y:S01]  /*0fe0*/  S2R R0, SR_LANEID ;  /* 0x0000000000007919 */ /* 0x000e220000000000 */
[----:B------:R-:W1:Y:S01]  /*0ff0*/  LDC.64 R4, c[0x0][0x398] ;  /* 0x0000e600ff047b82 */ /* 0x000e620000000a00 */
[----:B------:R-:W-:Y:S02]  /*1000*/  VOTEU.ANY UR4, UPT, PT ;  /* 0x0000000000047886 */ /* 0x000fe400038e0100 */
[----:B------:R-:W-:Y:S02]  /*1010*/  UFLO.U32 UR5, UR4 ;  /* 0x00000004000572bd */ /* 0x000fe400080e0000 */
[----:B------:R-:W1:Y:S04]  /*1020*/  POPC R11, UR4 ;  /* 0x00000004000b7d09 */ /* 0x000e680008000000 */
[----:B0-----:R-:W-:-:S13]  /*1030*/  ISETP.EQ.U32.AND P0, PT, R0, UR5, PT ;  /* 0x0000000500007c0c */ /* 0x001fda000bf02070 */
[----:B-1----:R0:W-:Y:S02]  /*1040*/  @P0 REDG.E.ADD.STRONG.GPU desc[UR10][R4.64], R11 ;  /* 0x0000000b0400098e */ /* 0x0021e4000c12e10a */
.L_x_53:
[----:B------:R-:W-:Y:S05]  /*1050*/  BSYNC.RECONVERGENT B0 ;  /* 0x0000000000007941 */ /* 0x000fea0003800200 */
.L_x_52:
[----:B0-----:R-:W0:Y:S01]  /*1060*/  LDC R5, c[0x3][RZ] ;  /* 0x00c00000ff057b82 */ /* 0x001e220000000800 */
[----:B------:R1:W-:Y:S04]  /*1070*/  STG.E desc[UR10][R2.64], R7 ;  /* 0x0000000702007986 */ /* 0x0003e8000c10190a */
[----:B------:R1:W-:Y:S01]  /*1080*/  REDG.E.ADD.STRONG.GPU desc[UR10][R8.64+-0x4], R13 ;  /* 0xfffffc0d0800798e */ /* 0x0003e2000c12e10a */
[----:B0-----:R-:W-:-:S13]  /*1090*/  ISETP.GE.AND P0, PT, R5, 0x1, PT ;  /* 0x000000010500780c */ /* 0x001fda0003f06270 */
[----:B-1----:R-:W-:Y:S05]  /*10a0*/  @!P0 EXIT ;  /* 0x000000000000894d */ /* 0x002fea0003800000 */
[----:B------:R-:W-:Y:S01]  /*10b0*/  ISETP.GE.U32.AND P0, PT, R5, 0x10, PT ;  /* 0x000000100500780c */ /* 0x000fe20003f06070 */
[----:B------:R-:W-:Y:S01]  /*10c0*/  VIADD R0, R7, 0xffffffff ;  /* 0xffffffff07007836 */ /* 0x000fe20000000000 */
[----:B------:R-:W-:Y:S01]  /*10d0*/  LOP3.LUT R12, R5, 0xf, RZ, 0xc0, !PT ;  /* 0x0000000f050c7812 */ /* 0x000fe200078ec0ff */
[-C--:B------:R-:W-:Y:S01]  /*10e0*/  IMAD R6, R6, R5.reuse, RZ ;  /* 0x0000000506067224 */ /* 0x080fe200078e02ff */
[----:B------:R-:W-:Y:S01]  /*10f0*/  MOV R3, RZ ;  /* 0x000000ff00037202 */ /* 0x000fe20000000f00 */
[----:B------:R-:W-:Y:S01]  /*1100*/  IMAD R0, R0, R5, RZ ;  /* 0x0000000500007224 */ /* 0x000fe200078e02ff */
[----:B------:R-:W-:-:S07]  /*1110*/  ISETP.NE.AND P1, PT, R12, RZ, PT ;  /* 0x000000ff0c00720c */ /* 0x000fce0003f25270 */
[----:B------:R-:W-:Y:S06]  /*1120*/  @!P0 BRA `(.L_x_54) ;  /* 0x0000000000d48947 */ /* 0x000fec0003800000 */
[----:B------:R-:W0:Y:S01]  /*1130*/  LDCU.64 UR6, c[0x0][0x3a8] ;  /* 0x00007500ff0677ac */ /* 0x000e220008000a00 */
[----:B------:R-:W-:Y:S01]  /*1140*/  LOP3.LUT R3, R5, 0x7ffffff0, RZ, 0xc0, !PT ;  /* 0x7ffffff005037812 */ /* 0x000fe200078ec0ff */
[----:B------:R-:W-:Y:S01]  /*1150*/  IMAD.MOV.U32 R4, RZ, RZ, R6 ;  /* 0x000000ffff047224 */ /* 0x000fe200078e0006 */
[----:B------:R-:W-:Y:S01]  /*1160*/  MOV R2, R0 ;  /* 0x0000000000027202 */ /* 0x000fe20000000f00 */
[----:B------:R-:W1:Y:S02]  /*1170*/  LDCU.64 UR4, c[0x0][0x380] ;  /* 0x00007000ff0477ac */ /* 0x000e640008000a00 */
[----:B------:R-:W-:Y:S01]  /*1180*/  IMAD.MOV R7, RZ, RZ, -R3 ;  /* 0x000000ffff077224 */ /* 0x000fe200078e0a03 */
[----:B0-----:R-:W-:Y:S02]  /*1190*/  UIADD3 UR6, UP0, UPT, UR6, 0x20, URZ ;  /* 0x0000002006067890 */ /* 0x001fe4000ff1e0ff */
[----:B-1----:R-:W-:Y:S02]  /*11a0*/  UIADD3 UR4, UP1, UPT, UR4, 0x20, URZ ;  /* 0x0000002004047890 */ /* 0x002fe4000ff3e0ff */
[----:B------:R-:W-:-:S02]  /*11b0*/  UIADD3.X UR7, UPT, UPT, URZ, UR7, URZ, UP0, !UPT ;  /* 0x00000007ff077290 */ /* 0x000fc400087fe4ff */
[----:B------:R-:W-:-:S12]  /*11c0*/  UIADD3.X UR5, UPT, UPT, URZ, UR5, URZ, UP1, !UPT ;  /* 0x00000005ff057290 */ /* 0x000fd80008ffe4ff */
.L_x_55:
[----:B------:R-:W-:Y:S01]  /*11d0*/  MOV R8, UR4 ;  /* 0x0000000400087c02 */ /* 0x000fe20008000f00 */
[----:B------:R-:W-:-:S04]  /*11e0*/  IMAD.U32 R9, RZ, RZ, UR5 ;  /* 0x00000005ff097e24 */ /* 0x000fc8000f8e00ff */
[----:B------:R-:W-:-:S05]  /*11f0*/  IMAD.WIDE R8, R4, 0x4, R8 ;  /* 0x0000000404087825 */ /* 0x000fca00078e0208 */
[----:B----4-:R-:W2:Y:S01]  /*1200*/  LDG.E R13, desc[UR10][R8.64+-0x20] ;  /* 0xffffe00a080d7981 */ /* 0x010ea2000c1e1900 */
[----:B------:R-:W-:Y:S01]  /*1210*/  MOV R10, UR6 ;  /* 0x00000006000a7c02 */ /* 0x000fe20008000f00 */
[----:B------:R-:W-:-:S04]  /*1220*/  IMAD.U32 R11, RZ, RZ, UR7 ;  /* 0x00000007ff0b7e24 */ /* 0x000fc8000f8e00ff */
[----:B------:R-:W-:-:S05]  /*1230*/  IMAD.WIDE R10, R2, 0x4, R10 ;  /* 0x00000004020a7825 */ /* 0x000fca00078e020a */
[----:B--2---:R0:W-:Y:S04]  /*1240*/  REDG.E.ADD.F32.FTZ.RN.STRONG.GPU desc[UR10][R10.64+-0x20], R13 ;  /* 0xffffe00d0a0079a6 */ /* 0x0041e8000c12f30a */
[----:B------:R-:W2:Y:S04]  /*1250*/  LDG.E R15, desc[UR10][R8.64+-0x1c] ;  /* 0xffffe40a080f7981 */ /* 0x000ea8000c1e1900 */
[----:B--2---:R1:W-:Y:S04]  /*1260*/  REDG.E.ADD.F32.FTZ.RN.STRONG.GPU desc[UR10][R10.64+-0x1c], R15 ;  /* 0xffffe40f0a0079a6 */ /* 0x0043e8000c12f30a */
[----:B------:R-:W2:Y:S04]  /*1270*/  LDG.E R17, desc[UR10][R8.64+-0x18] ;  /* 0xffffe80a08117981 */ /* 0x000ea8000c1e1900 */
[----:B--2---:R2:W-:Y:S04]  /*1280*/  REDG.E.ADD.F32.FTZ.RN.STRONG.GPU desc[UR10][R10.64+-0x18], R17 ;  /* 0xffffe8110a0079a6 */ /* 0x0045e8000c12f30a */
[----:B------:R-:W3:Y:S04]  /*1290*/  LDG.E R19, desc[UR10][R8.64+-0x14] ;  /* 0xffffec0a08137981 */ /* 0x000ee8000c1e1900 */
[----:B---3--:R3:W-:Y:S04]  /*12a0*/  REDG.E.ADD.F32.FTZ.RN.STRONG.GPU desc[UR10][R10.64+-0x14], R19 ;  /* 0xffffec130a0079a6 */ /* 0x0087e8000c12f30a */
[----:B------:R-:W4:Y:S04]  /*12b0*/  LDG.E R21, desc[UR10][R8.64+-0x10] ;  /* 0xfffff00a08157981 */ /* 0x000f28000c1e1900 */
[----:B----4-:R4:W-:Y:S04]  /*12c0*/  REDG.E.ADD.F32.FTZ.RN.STRONG.GPU desc[UR10][R10.64+-0x10], R21 ;  /* 0xfffff0150a0079a6 */ /* 0x0109e8000c12f30a */
[----:B------:R-:W5:Y:S04]  /*12d0*/  LDG.E R23, desc[UR10][R8.64+-0xc] ;  /* 0xfffff40a08177981 */ /* 0x000f68000c1e1900 */
[----:B-----5:R5:W-:Y:S04]  /*12e0*/  REDG.E.ADD.F32.FTZ.RN.STRONG.GPU desc[UR10][R10.64+-0xc], R23 ;  /* 0xfffff4170a0079a6 */ /* 0x020be8000c12f30a */
[----:B0-----:R-:W2:Y:S04]  /*12f0*/  LDG.E R13, desc[UR10][R8.64+-0x8] ;  /* 0xfffff80a080d7981 */ /* 0x001ea8000c1e1900 */
[----:B--2---:R0:W-:Y:S04]  /*1300*/  REDG.E.ADD.F32.FTZ.RN.STRONG.GPU desc[UR10][R10.64+-0x8], R13 ;  /* 0xfffff80d0a0079a6 */ /* 0x0041e8000c12f30a */
[----:B-1----:R-:W2:Y:S04]  /*1310*/  LDG.E R15, desc[UR10][R8.64+-0x4] ;  /* 0xfffffc0a080f7981 */ /* 0x002ea8000c1e1900 */
[----:B--2---:R1:W-:Y:S04]  /*1320*/  REDG.E.ADD.F32.FTZ.RN.STRONG.GPU desc[UR10][R10.64+-0x4], R15 ;  /* 0xfffffc0f0a0079a6 */ /* 0x0043e8000c12f30a */
[----:B------:R-:W2:Y:S04]  /*1330*/  LDG.E R17, desc[UR10][R8.64] ;  /* 0x0000000a08117981 */ /* 0x000ea8000c1e1900 */
[----:B--2---:R2:W-:Y:S04]  /*1340*/  REDG.E.ADD.F32.FTZ.RN.STRONG.GPU desc[UR10][R10.64], R17 ;  /* 0x000000110a0079a6 */ /* 0x0045e8000c12f30a */
[----:B---3--:R-:W3:Y:S04]  /*1350*/  LDG.E R19, desc[UR10][R8.64+0x4] ;  /* 0x0000040a08137981 */ /* 0x008ee8000c1e1900 */
[----:B---3--:R3:W-:Y:S04]  /*1360*/  REDG.E.ADD.F32.FTZ.RN.STRONG.GPU desc[UR10][R10.64+0x4], R19 ;  /* 0x000004130a0079a6 */ /* 0x0087e8000c12f30a */
[----:B----4-:R-:W4:Y:S04]  /*1370*/  LDG.E R21, desc[UR10][R8.64+0x8] ;  /* 0x0000080a08157981 */ /* 0x010f28000c1e1900 */
[----:B----4-:R4:W-:Y:S04]  /*1380*/  REDG.E.ADD.F32.FTZ.RN.STRONG.GPU desc[UR10][R10.64+0x8], R21 ;  /* 0x000008150a0079a6 */ /* 0x0109e8000c12f30a */
[----:B-----5:R-:W5:Y:S04]  /*1390*/  LDG.E R23, desc[UR10][R8.64+0xc] ;  /* 0x00000c0a08177981 */ /* 0x020f68000c1e1900 */
[----:B-----5:R4:W-:Y:S04]  /*13a0*/  REDG.E.ADD.F32.FTZ.RN.STRONG.GPU desc[UR10][R10.64+0xc], R23 ;  /* 0x00000c170a0079a6 */ /* 0x0209e8000c12f30a */
[----:B0-----:R-:W5:Y:S04]  /*13b0*/  LDG.E R13, desc[UR10][R8.64+0x10] ;  /* 0x0000100a080d7981 */ /* 0x001f68000c1e1900 */
[----:B-----5:R4:W-:Y:S04]  /*13c0*/  REDG.E.ADD.F32.FTZ.RN.STRONG.GPU desc[UR10][R10.64+0x10], R13 ;  /* 0x0000100d0a0079a6 */ /* 0x0209e8000c12f30a */
[----:B-1----:R-:W5:Y:S04]  /*13d0*/  LDG.E R15, desc[UR10][R8.64+0x14] ;  /* 0x0000140a080f7981 */ /* 0x002f68000c1e1900 */
[----:B-----5:R4:W-:Y:S04]  /*13e0*/  REDG.E.ADD.F32.FTZ.RN.STRONG.GPU desc[UR10][R10.64+0x14], R15 ;  /* 0x0000140f0a0079a6 */ /* 0x0209e8000c12f30a */
[----:B--2---:R-:W2:Y:S01]  /*13f0*/  LDG.E R17, desc[UR10][R8.64+0x18] ;  /* 0x0000180a08117981 */ /* 0x004ea2000c1e1900 */
[----:B------:R-:W-:-:S04]  /*1400*/  IADD3 R7, PT, PT, R7, 0x10, RZ ;  /* 0x0000001007077810 */ /* 0x000fc80007ffe0ff */
[----:B------:R-:W-:Y:S01]  /*1410*/  ISETP.NE.AND P0, PT, R7, RZ, PT ;  /* 0x000000ff0700720c */ /* 0x000fe20003f05270 */
[----:B--2---:R4:W-:Y:S04]  /*1420*/  REDG.E.ADD.F32.FTZ.RN.STRONG.GPU desc[UR10][R10.64+0x18], R17 ;  /* 0x000018110a0079a6 */ /* 0x0049e8000c12f30a */
[----:B---3--:R-:W2:Y:S01]  /*1430*/  LDG.E R19, desc[UR10][R8.64+0x1c] ;  /* 0x00001c0a08137981 */ /* 0x008ea2000c1e1900 */
[----:B------:R-:W-:Y:S01]  /*1440*/  VIADD R2, R2, 0x10 ;  /* 0x0000001002027836 */ /* 0x000fe20000000000 */
[----:B------:R-:W-:Y:S02]  /*1450*/  IADD3 R4, PT, PT, R4, 0x10, RZ ;  /* 0x0000001004047810 */ /* 0x000fe40007ffe0ff */
[----:B--2---:R4:W-:Y:S04]  /*1460*/  REDG.E.ADD.F32.FTZ.RN.STRONG.GPU desc[UR10][R10.64+0x1c], R19 ;  /* 0x00001c130a0079a6 */ /* 0x0049e8000c12f30a */
[----:B------:R-:W-:Y:S05]  /*1470*/  @P0 BRA `(.L_x_55) ;  /* 0xfffffffc00540947 */ /* 0x000fea000383ffff */
.L_x_54:
[----:B------:R-:W-:Y:S05]  /*1480*/  @!P1 EXIT ;  /* 0x000000000000994d */ /* 0x000fea0003800000 */
[----:B------:R-:W-:Y:S02]  /*1490*/  ISETP.GE.U32.AND P0, PT, R12, 0x8, PT ;  /* 0x000000080c00780c */ /* 0x000fe40003f06070 */
[----:B------:R-:W-:-:S04]  /*14a0*/  LOP3.LUT R4, R5, 0x7, RZ, 0xc0, !PT ;  /* 0x0000000705047812 */ /* 0x000fc800078ec0ff */
[----:B------:R-:W-:-:S07]  /*14b0*/  ISETP.NE.AND P1, PT, R4, RZ, PT ;  /* 0x000000ff0400720c */ /* 0x000fce0003f25270 */
[----:B------:R-:W-:Y:S06]  /*14c0*/  @!P0 BRA `(.L_x_56) ;  /* 0x00000000005c8947 */ /* 0x000fec0003800000 */
[----:B------:R-:W0:Y:S01]  /*14d0*/  LDC.64 R8, c[0x0][0x380] ;  /* 0x0000e000ff087b82 */ /* 0x000e220000000a00 */
[----:B------:R-:W-:-:S07]  /*14e0*/  IMAD.IADD R7, R6, 0x1, R3 ;  /* 0x0000000106077824 */ /* 0x000fce00078e0203 */
[----:B----4-:R-:W1:Y:S01]  /*14f0*/  LDC.64 R10, c[0x0][0x3a8] ;  /* 0x0000ea00ff0a7b82 */ /* 0x010e620000000a00 */
[----:B0-----:R-:W-:-:S05]  /*1500*/  IMAD.WIDE R8, R7, 0x4, R8 ;  /* 0x0000000407087825 */ /* 0x001fca00078e0208 */
[----:B------:R-:W2:Y:S01]  /*1510*/  LDG.E R13, desc[UR10][R8.64] ;  /* 0x0000000a080d7981 */ /* 0x000ea2000c1e1900 */
[----:B------:R-:W-:-:S05]  /*1520*/  IADD3 R7, PT, PT, R0, R3, RZ ;  /* 0x0000000300077210 */ /* 0x000fca0007ffe0ff */
[----:B-1----:R-:W-:-:S05]  /*1530*/  IMAD.WIDE R10, R7, 0x4, R10 ;  /* 0x00000004070a7825 */ /* 0x002fca00078e020a */
[----:B--2---:R0:W-:Y:S04]  /*1540*/  REDG.E.ADD.F32.FTZ.RN.STRONG.GPU desc[UR10][R10.64], R13 ;  /* 0x0000000d0a0079a6 */ /* 0x0041e8000c12f30a */
[----:B------:R-:W2:Y:S04]  /*1550*/  LDG.E R7, desc[UR10][R8.64+0x4] ;  /* 0x0000040a08077981 */ /* 0x000ea8000c1e1900 */
[----:B--2---:R1:W-:Y:S04]  /*1560*/  REDG.E.ADD.F32.FTZ.RN.STRONG.GPU desc[UR10][R10.64+0x4], R7 ;  /* 0x000004070a0079a6 */ /* 0x0043e8000c12f30a */
[----:B------:R-:W2:Y:S04]  /*1570*/  LDG.E R15, desc[UR10][R8.64+0x8] ;  /* 0x0000080a080f7981 */ /* 0x000ea8000c1e1900 */
[----:B--2---:R2:W-:Y:S04]  /*1580*/  REDG.E.ADD.F32.FTZ.RN.STRONG.GPU desc[UR10][R10.64+0x8], R15 ;  /* 0x0000080f0a0079a6 */ /* 0x0045e8000c12f30a */
[----:B------:R-:W3:Y:S04]  /*1590*/  LDG.E R17, desc[UR10][R8.64+0xc] ;  /* 0x00000c0a08117981 */ /* 0x000ee8000c1e1900 */
[----:B---3--:R2:W-:Y:S04]  /*15a0*/  REDG.E.ADD.F32.FTZ.RN.STRONG.GPU desc[UR10][R10.64+0xc], R17 ;  /* 0x00000c110a0079a6 */ /* 0x0085e8000c12f30a */
[----:B------:R-:W3:Y:S04]  /*15b0*/  LDG.E R19, desc[UR10][R8.64+0x10] ;  /* 0x0000100a08137981 */ /* 0x000ee8000c1e1900 */
[----:B---3--:R2:W-:Y:S04]  /*15c0*/  REDG.E.ADD.F32.FTZ.RN.STRONG.GPU desc[UR10][R10.64+0x10], R19 ;  /* 0x000010130a0079a6 */ /* 0x0085e8000c12f30a */
[----:B------:R-:W3:Y:S04]  /*15d0*/  LDG.E R21, desc[UR10][R8.64+0x14] ;  /* 0x0000140a08157981 */ /* 0x000ee8000c1e1900 */
[----:B---3--:R2:W-:Y:S04]  /*15e0*/  REDG.E.ADD.F32.FTZ.RN.STRONG.GPU desc[UR10][R10.64+0x14], R21 ;  /* 0x000014150a0079a6 */ /* 0x0085e8000c12f30a */
[----:B0-----:R-:W3:Y:S04]  /*15f0*/  LDG.E R13, desc[UR10][R8.64+0x18] ;  /* 0x0000180a080d7981 */ /* 0x001ee8000c1e1900 */
[----:B---3--:R2:W-:Y:S04]  /*1600*/  REDG.E.ADD.F32.FTZ.RN.STRONG.GPU desc[UR10][R10.64+0x18], R13 ;  /* 0x0000180d0a0079a6 */ /* 0x0085e8000c12f30a */
[----:B-1----:R-:W3:Y:S01]  /*1610*/  LDG.E R7, desc[UR10][R8.64+0x1c] ;  /* 0x00001c0a08077981 */ /* 0x002ee2000c1e1900 */
[----:B------:R-:W-:-:S03]  /*1620*/  VIADD R3, R3, 0x8 ;  /* 0x0000000803037836 */ /* 0x000fc60000000000 */
[----:B---3--:R2:W-:Y:S04]  /*1630*/  REDG.E.ADD.F32.FTZ.RN.STRONG.GPU desc[UR10][R10.64+0x1c], R7 ;  /* 0x00001c070a0079a6 */ /* 0x0085e8000c12f30a */
.L_x_56:
[----:B------:R-:W-:Y:S05]  /*1640*/  @!P1 EXIT ;  /* 0x000000000000994d */ /* 0x000fea0003800000 */
[----:B------:R-:W-:Y:S02]  /*1650*/  ISETP.GE.U32.AND P0, PT, R4, 0x4, PT ;  /* 0x000000040400780c */ /* 0x000fe40003f06070 */
[----:B------:R-:W-:-:S04]  /*1660*/  LOP3.LUT R2, R5, 0x3, RZ, 0xc0, !PT ;  /* 0x0000000305027812 */ /* 0x000fc800078ec0ff */
[----:B------:R-:W-:-:S07]  /*1670*/  ISETP.NE.AND P1, PT, R2, RZ, PT ;  /* 0x000000ff0200720c */ /* 0x000fce0003f25270 */
[----:B------:R-:W-:Y:S06]  /*1680*/  @!P0 BRA `(.L_x_57) ;  /* 0x00000000003c8947 */ /* 0x000fec0003800000 */
[----:B------:R-:W0:Y:S01]  /*1690*/  LDC.64 R4, c[0x0][0x380] ;  /* 0x0000e000ff047b82 */ /* 0x000e220000000a00 */
[----:B------:R-:W-:-:S05]  /*16a0*/  IADD3 R9, PT, PT, R6, R3, RZ ;  /* 0x0000000306097210 */ /* 0x000fca0007ffe0ff */
[----:B0-----:R-:W-:Y:S02]  /*16b0*/  IMAD.WIDE R8, R9, 0x4, R4 ;  /* 0x0000000409087825 */ /* 0x001fe400078e0204 */
[----:B------:R-:W0:Y:S03]  /*16c0*/  LDC.64 R4, c[0x0][0x3a8] ;  /* 0x0000ea00ff047b82 */ /* 0x000e260000000a00 */
[----:B--2---:R-:W2:Y:S01]  /*16d0*/  LDG.E R7, desc[UR10][R8.64] ;  /* 0x0000000a08077981 */ /* 0x004ea2000c1e1900 */
[----:B----4-:R-:W-:-:S04]  /*16e0*/  IMAD.IADD R11, R0, 0x1, R3 ;  /* 0x00000001000b7824 */ /* 0x010fc800078e0203 */
[----:B0-----:R-:W-:-:S05]  /*16f0*/  IMAD.WIDE R4, R11, 0x4, R4 ;  /* 0x000000040b047825 */ /* 0x001fca00078e0204 */
[----:B--2---:R0:W-:Y:S04]  /*1700*/  REDG.E.ADD.F32.FTZ.RN.STRONG.GPU desc[UR10][R4.64], R7 ;  /* 0x00000007040079a6 */ /* 0x0041e8000c12f30a */
[----:B------:R-:W2:Y:S04]  /*1710*/  LDG.E R11, desc[UR10][R8.64+0x4] ;  /* 0x0000040a080b7981 */ /* 0x000ea8000c1e1900 */
[----:B--2---:R0:W-:Y:S04]  /*1720*/  REDG.E.ADD.F32.FTZ.RN.STRONG.GPU desc[UR10][R4.64+0x4], R11 ;  /* 0x0000040b040079a6 */ /* 0x0041e8000c12f30a */
[----:B------:R-:W2:Y:S04]  /*1730*/  LDG.E R13, desc[UR10][R8.64+0x8] ;  /* 0x0000080a080d7981 */ /* 0x000ea8000c1e1900 */
[----:B--2---:R0:W-:Y:S04]  /*1740*/  REDG.E.ADD.F32.FTZ.RN.STRONG.GPU desc[UR10][R4.64+0x8], R13 ;  /* 0x0000080d040079a6 */ /* 0x0041e8000c12f30a */
[----:B------:R-:W2:Y:S01]  /*1750*/  LDG.E R15, desc[UR10][R8.64+0xc] ;  /* 0x00000c0a080f7981 */ /* 0x000ea2000c1e1900 */
[----:B------:R-:W-:-:S03]  /*1760*/  IADD3 R3, PT, PT, R3, 0x4, RZ ;  /* 0x0000000403037810 */ /* 0x000fc60007ffe0ff */
[----:B--2---:R0:W-:Y:S04]  /*1770*/  REDG.E.ADD.F32.FTZ.RN.STRONG.GPU desc[UR10][R4.64+0xc], R15 ;  /* 0x00000c0f040079a6 */ /* 0x0041e8000c12f30a */
.L_x_57:
[----:B------:R-:W-:Y:S05]  /*1780*/  @!P1 EXIT ;  /* 0x000000000000994d */ /* 0x000fea0003800000 */
[----:B------:R-:W1:Y:S01]  /*1790*/  LDC.64 R8, c[0x0][0x380] ;  /* 0x0000e000ff087b82 */ /* 0x000e620000000a00 */
[----:B0-2-4-:R-:W-:Y:S01]  /*17a0*/  IADD3 R13, PT, PT, R0, R3, RZ ;  /* 0x00000003000d7210 */ /* 0x015fe20007ffe0ff */
[----:B------:R-:W-:Y:S02]  /*17b0*/  IMAD.IADD R7, R6, 0x1, R3 ;  /* 0x0000000106077824 */ /* 0x000fe400078e0203 */
[----:B------:R-:W-:-:S04]  /*17c0*/  IMAD.MOV R0, RZ, RZ, -R2 ;  /* 0x000000ffff007224 */ /* 0x000fc800078e0a02 */
[----:B------:R-:W0:Y:S03]  /*17d0*/  LDC.64 R10, c[0x0][0x3a8] ;  /* 0x0000ea00ff0a7b82 */ /* 0x000e260000000a00 */
.L_x_58:
[----:B-12---:R-:W-:-:S06]  /*17e0*/  IMAD.WIDE R2, R7, 0x4, R8 ;  /* 0x0000000407027825 */ /* 0x006fcc00078e0208 */
[----:B------:R-:W2:Y:S01]  /*17f0*/  LDG.E R3, desc[UR10][R2.64] ;  /* 0x0000000a02037981 */ /* 0x000ea2000c1e1900 */
[----:B------:R-:W-:Y:S01]  /*1800*/  IADD3 R0, PT, PT, R0, 0x1, RZ ;  /* 0x0000000100007810 */ /* 0x000fe20007ffe0ff */
[----:B0-----:R-:W-:-:S03]  /*1810*/  IMAD.WIDE R4, R13, 0x4, R10 ;  /* 0x000000040d047825 */ /* 0x001fc600078e020a */
[----:B------:R-:W-:Y:S01]  /*1820*/  ISETP.NE.AND P0, PT, R0, RZ, PT ;  /* 0x000000ff0000720c */ /* 0x000fe20003f05270 */
[----:B------:R-:W-:Y:S01]  /*1830*/  VIADD R7, R7, 0x1 ;  /* 0x0000000107077836 */ /* 0x000fe20000000000 */
[----:B------:R-:W-:Y:S01]  /*1840*/  IADD3 R13, PT, PT, R13, 0x1, RZ ;  /* 0x000000010d0d7810 */ /* 0x000fe20007ffe0ff */
[----:B--2---:R2:W-:Y:S10]  /*1850*/  REDG.E.ADD.F32.FTZ.RN.STRONG.GPU desc[UR10][R4.64], R3 ;  /* 0x00000003040079a6 */ /* 0x0045f4000c12f30a */
[----:B------:R-:W-:Y:S05]  /*1860*/  @P0 BRA `(.L_x_58) ;  /* 0xfffffffc00dc0947 */ /* 0x000fea000383ffff */
[----:B------:R-:W-:Y:S05]  /*1870*/  EXIT ;  /* 0x000000000000794d */ /* 0x000fea0003800000 */
        .weak           $__internal_2_$__cuda_sm20_sqrt_rn_f32_slowpath
        .type           $__internal_2_$__cuda_sm20_sqrt_rn_f32_slowpath,@function
        .size           $__internal_2_$__cuda_sm20_sqrt_rn_f32_slowpath,(.L_x_63 - $__internal_2_$__cuda_sm20_sqrt_rn_f32_slowpath)
$__internal_2_$__cuda_sm20_sqrt_rn_f32_slowpath:
        /* <DEDUP_REMOVED lines=19> */
.L_x_59:
[----:B------:R-:W-:Y:S01]  /*19b0*/  HFMA2 R3, -RZ, RZ, 0, 0 ;  /* 0x00000000ff037431 */ /* 0x000fe200000001ff */
[----:B------:R-:W-:Y:S01]  /*19c0*/  MOV R0, R2 ;  /* 0x0000000200007202 */ /* 0x000fe20000000f00 */
[----:B------:R-:W-:-:S04]  /*19d0*/  IMAD.MOV.U32 R2, RZ, RZ, R15 ;  /* 0x000000ffff027224 */ /* 0x000fc800078e000f */
[----:B------:R-:W-:Y:S05]  /*19e0*/  RET.REL.NODEC R2 `(_Z16assign_centroidsPfS_PiS0_S0_S_) ;  /* 0xffffffe402847950 */ /* 0x000fea0003c3ffff */
.L_x_60:
        /* <DEDUP_REMOVED lines=9> */
.L_x_63:


//--------------------- .nv.shared.reserved.0     --------------------------
	.section	.nv.shared.reserved.0,"aw",@nobits
	.weak		__nv_reservedSMEM_offset_0_alias
	.size		__nv_reservedSMEM_offset_0_alias, 0, 64
	.other		__nv_reservedSMEM_offset_0_alias,@"STO_CUDA_RESERVED_SHARED STV_DEFAULT"
__nv_reservedSMEM_offset_0_alias:
	.zero		0
	.zero		64


//--------------------- .nv.constant0._Z8max_stepPfPiS_S_S_ --------------------------
	.section	.nv.constant0._Z8max_stepPfPiS_S_S_,"a",@progbits
	.sectionflags	@""
	.align	4
.nv.constant0._Z8max_stepPfPiS_S_S_:
	.zero		936


//--------------------- .nv.constant0._Z16assign_centroidsPfS_PiS0_S0_S_ --------------------------
	.section	.nv.constant0._Z16assign_centroidsPfS_PiS0_S0_S_,"a",@progbits
	.sectionflags	@""
	.align	4
.nv.constant0._Z16assign_centroidsPfS_PiS0_S0_S_:
	.zero		944


//--------------------- SYMBOLS --------------------------

	.type		.nv.reservedSmem.offset0,@object
	.size		.nv.reservedSmem.offset0,0x4
